	.target	sm_80

	.elftype	@"ET_EXEC"


//--------------------- .note.nv.tkinfo           --------------------------
	.section	.note.nv.tkinfo,"",@"SHT_NOTE"
	.sectionflags	@"SHF_NOTE_NV_TKINFO"
	.tkinfo
        /*0018*/ 	.word	0x00000002
        /*0030*/ 	.string	""
        /*0030*/ 	.string	"ptxas"
        /*0030*/ 	.string	"Cuda compilation tools, release 13.0, V13.0.88"
        /*0030*/ 	.string	"Build cuda_13.0.r13.0/compiler.36424714_0"
        /*0030*/ 	.string	"-v  -suppress-debug-info  -lineinfo  -arch sm_80 "



//--------------------- .note.nv.cuinfo           --------------------------
	.section	.note.nv.cuinfo,"",@"SHT_NOTE"
	.sectionflags	@"SHF_NOTE_NV_CUINFO"
        /*0018*/ 	.short	0x0002
        /*001a*/ 	.short	0x0050
        /*001c*/ 	.short	0x0082
	.zero		2


//--------------------- .nv.info                  --------------------------
	.section	.nv.info,"",@"SHT_CUDA_INFO"
	.align	4


	//----- nvinfo : EIATTR_REGCOUNT
	.align		4
        /*0000*/ 	.byte	0x04, 0x2f
        /*0002*/ 	.short	(.L_2 - .L_1)
	.align		4
.L_1:
        /*0004*/ 	.word	index@(attn_fwd)
        /*0008*/ 	.word	0x0000007e


	//----- nvinfo : EIATTR_FRAME_SIZE
	.align		4
.L_2:
        /*000c*/ 	.byte	0x04, 0x11
        /*000e*/ 	.short	(.L_4 - .L_3)
	.align		4
.L_3:
        /*0010*/ 	.word	index@(attn_fwd)
        /*0014*/ 	.word	0x00000000


	//----- nvinfo : EIATTR_MIN_STACK_SIZE
	.align		4
.L_4:
        /*0018*/ 	.byte	0x04, 0x12
        /*001a*/ 	.short	(.L_6 - .L_5)
	.align		4
.L_5:
        /*001c*/ 	.word	index@(attn_fwd)
        /*0020*/ 	.word	0x00000000
.L_6:


//--------------------- .nv.info.attn_fwd         --------------------------
	.section	.nv.info.attn_fwd,"",@"SHT_CUDA_INFO"
	.sectionflags	@""
	.align	4


	//----- nvinfo : EIATTR_CUDA_API_VERSION
	.align		4
        /*0000*/ 	.byte	0x04, 0x37
        /*0002*/ 	.short	(.L_8 - .L_7)
.L_7:
        /*0004*/ 	.word	0x00000082


	//----- nvinfo : EIATTR_SW2861232_WAR
	.align		4
.L_8:
        /*0008*/ 	.byte	0x01, 0x35
	.zero		2


	//----- nvinfo : EIATTR_PARAM_CBANK
	.align		4
        /*000c*/ 	.byte	0x04, 0x0a
        /*000e*/ 	.short	(.L_10 - .L_9)
	.align		4
.L_9:
        /*0010*/ 	.word	index@(.nv.constant0.attn_fwd)
        /*0014*/ 	.short	0x0160
        /*0016*/ 	.short	0x0088


	//----- nvinfo : EIATTR_CBANK_PARAM_SIZE
	.align		4
.L_10:
        /*0018*/ 	.byte	0x03, 0x19
        /*001a*/ 	.short	0x0088


	//----- nvinfo : EIATTR_KPARAM_INFO
	.align		4
        /*001c*/ 	.byte	0x04, 0x17
        /*001e*/ 	.short	(.L_12 - .L_11)
.L_11:
        /*0020*/ 	.word	0x00000000
        /*0024*/ 	.short	0x0019
        /*0026*/ 	.short	0x0080
        /*0028*/ 	.byte	0x00, 0xf4, 0x21, 0x00


	//----- nvinfo : EIATTR_KPARAM_INFO
	.align		4
.L_12:
        /*002c*/ 	.byte	0x04, 0x17
        /*002e*/ 	.short	(.L_14 - .L_13)
.L_13:
        /*0030*/ 	.word	0x00000000
        /*0034*/ 	.short	0x0018
        /*0036*/ 	.short	0x0078
        /*0038*/ 	.byte	0x00, 0xf4, 0x21, 0x00


	//----- nvinfo : EIATTR_KPARAM_INFO
	.align		4
.L_14:
        /*003c*/ 	.byte	0x04, 0x17
        /*003e*/ 	.short	(.L_16 - .L_15)
.L_15:
        /*0040*/ 	.word	0x00000000
        /*0044*/ 	.short	0x0017
        /*0046*/ 	.short	0x0070
        /*0048*/ 	.byte	0x00, 0xf0, 0x11, 0x00


	//----- nvinfo : EIATTR_KPARAM_INFO
	.align		4
.L_16:
        /*004c*/ 	.byte	0x04, 0x17
        /*004e*/ 	.short	(.L_18 - .L_17)
.L_17:
        /*0050*/ 	.word	0x00000000
        /*0054*/ 	.short	0x0016
        /*0056*/ 	.short	0x006c
        /*0058*/ 	.byte	0x00, 0xf0, 0x11, 0x00


	//----- nvinfo : EIATTR_KPARAM_INFO
	.align		4
.L_18:
        /*005c*/ 	.byte	0x04, 0x17
        /*005e*/ 	.short	(.L_20 - .L_19)
.L_19:
        /*0060*/ 	.word	0x00000000
        /*0064*/ 	.short	0x0015
        /*0066*/ 	.short	0x0068
        /*0068*/ 	.byte	0x00, 0xf0, 0x11, 0x00


	//----- nvinfo : EIATTR_KPARAM_INFO
	.align		4
.L_20:
        /*006c*/ 	.byte	0x04, 0x17
        /*006e*/ 	.short	(.L_22 - .L_21)
.L_21:
        /*0070*/ 	.word	0x00000000
        /*0074*/ 	.short	0x0014
        /*0076*/ 	.short	0x0064
        /*0078*/ 	.byte	0x00, 0xf0, 0x11, 0x00


	//----- nvinfo : EIATTR_KPARAM_INFO
	.align		4
.L_22:
        /*007c*/ 	.byte	0x04, 0x17
        /*007e*/ 	.short	(.L_24 - .L_23)
.L_23:
        /*0080*/ 	.word	0x00000000
        /*0084*/ 	.short	0x0013
        /*0086*/ 	.short	0x0060
        /*0088*/ 	.byte	0x00, 0xf0, 0x11, 0x00


	//----- nvinfo : EIATTR_KPARAM_INFO
	.align		4
.L_24:
        /*008c*/ 	.byte	0x04, 0x17
        /*008e*/ 	.short	(.L_26 - .L_25)
.L_25:
        /*0090*/ 	.word	0x00000000
        /*0094*/ 	.short	0x0012
        /*0096*/ 	.short	0x005c
        /*0098*/ 	.byte	0x00, 0xf0, 0x11, 0x00


	//----- nvinfo : EIATTR_KPARAM_INFO
	.align		4
.L_26:
        /*009c*/ 	.byte	0x04, 0x17
        /*009e*/ 	.short	(.L_28 - .L_27)
.L_27:
        /*00a0*/ 	.word	0x00000000
        /*00a4*/ 	.short	0x0011
        /*00a6*/ 	.short	0x0058
        /*00a8*/ 	.byte	0x00, 0xf0, 0x11, 0x00


	//----- nvinfo : EIATTR_KPARAM_INFO
	.align		4
.L_28:
        /*00ac*/ 	.byte	0x04, 0x17
        /*00ae*/ 	.short	(.L_30 - .L_29)
.L_29:
        /*00b0*/ 	.word	0x00000000
        /*00b4*/ 	.short	0x0010
        /*00b6*/ 	.short	0x0054
        /*00b8*/ 	.byte	0x00, 0xf0, 0x11, 0x00


	//----- nvinfo : EIATTR_KPARAM_INFO
	.align		4
.L_30:
        /*00bc*/ 	.byte	0x04, 0x17
        /*00be*/ 	.short	(.L_32 - .L_31)
.L_31:
        /*00c0*/ 	.word	0x00000000
        /*00c4*/ 	.short	0x000f
        /*00c6*/ 	.short	0x0050
        /*00c8*/ 	.byte	0x00, 0xf0, 0x11, 0x00


	//----- nvinfo : EIATTR_KPARAM_INFO
	.align		4
.L_32:
        /*00cc*/ 	.byte	0x04, 0x17
        /*00ce*/ 	.short	(.L_34 - .L_33)
.L_33:
        /*00d0*/ 	.word	0x00000000
        /*00d4*/ 	.short	0x000e
        /*00d6*/ 	.short	0x004c
        /*00d8*/ 	.byte	0x00, 0xf0, 0x11, 0x00


	//----- nvinfo : EIATTR_KPARAM_INFO
	.align		4
.L_34:
        /*00dc*/ 	.byte	0x04, 0x17
        /*00de*/ 	.short	(.L_36 - .L_35)
.L_35:
        /*00e0*/ 	.word	0x00000000
        /*00e4*/ 	.short	0x000d
        /*00e6*/ 	.short	0x0048
        /*00e8*/ 	.byte	0x00, 0xf0, 0x11, 0x00


	//----- nvinfo : EIATTR_KPARAM_INFO
	.align		4
.L_36:
        /*00ec*/ 	.byte	0x04, 0x17
        /*00ee*/ 	.short	(.L_38 - .L_37)
.L_37:
        /*00f0*/ 	.word	0x00000000
        /*00f4*/ 	.short	0x000c
        /*00f6*/ 	.short	0x0044
        /*00f8*/ 	.byte	0x00, 0xf0, 0x11, 0x00


	//----- nvinfo : EIATTR_KPARAM_INFO
	.align		4
.L_38:
        /*00fc*/ 	.byte	0x04, 0x17
        /*00fe*/ 	.short	(.L_40 - .L_39)
.L_39:
        /*0100*/ 	.word	0x00000000
        /*0104*/ 	.short	0x000b
        /*0106*/ 	.short	0x0040
        /*0108*/ 	.byte	0x00, 0xf0, 0x11, 0x00


	//----- nvinfo : EIATTR_KPARAM_INFO
	.align		4
.L_40:
        /*010c*/ 	.byte	0x04, 0x17
        /*010e*/ 	.short	(.L_42 - .L_41)
.L_41:
        /*0110*/ 	.word	0x00000000
        /*0114*/ 	.short	0x000a
        /*0116*/ 	.short	0x003c
        /*0118*/ 	.byte	0x00, 0xf0, 0x11, 0x00


	//----- nvinfo : EIATTR_KPARAM_INFO
	.align		4
.L_42:
        /*011c*/ 	.byte	0x04, 0x17
        /*011e*/ 	.short	(.L_44 - .L_43)
.L_43:
        /*0120*/ 	.word	0x00000000
        /*0124*/ 	.short	0x0009
        /*0126*/ 	.short	0x0038
        /*0128*/ 	.byte	0x00, 0xf0, 0x11, 0x00


	//----- nvinfo : EIATTR_KPARAM_INFO
	.align		4
.L_44:
        /*012c*/ 	.byte	0x04, 0x17
        /*012e*/ 	.short	(.L_46 - .L_45)
.L_45:
        /*0130*/ 	.word	0x00000000
        /*0134*/ 	.short	0x0008
        /*0136*/ 	.short	0x0034
        /*0138*/ 	.byte	0x00, 0xf0, 0x11, 0x00


	//----- nvinfo : EIATTR_KPARAM_INFO
	.align		4
.L_46:
        /*013c*/ 	.byte	0x04, 0x17
        /*013e*/ 	.short	(.L_48 - .L_47)
.L_47:
        /*0140*/ 	.word	0x00000000
        /*0144*/ 	.short	0x0007
        /*0146*/ 	.short	0x0030
        /*0148*/ 	.byte	0x00, 0xf0, 0x11, 0x00


	//----- nvinfo : EIATTR_KPARAM_INFO
	.align		4
.L_48:
        /*014c*/ 	.byte	0x04, 0x17
        /*014e*/ 	.short	(.L_50 - .L_49)
.L_49:
        /*0150*/ 	.word	0x00000000
        /*0154*/ 	.short	0x0006
        /*0156*/ 	.short	0x002c
        /*0158*/ 	.byte	0x00, 0xf0, 0x11, 0x00


	//----- nvinfo : EIATTR_KPARAM_INFO
	.align		4
.L_50:
        /*015c*/ 	.byte	0x04, 0x17
        /*015e*/ 	.short	(.L_52 - .L_51)
.L_51:
        /*0160*/ 	.word	0x00000000
        /*0164*/ 	.short	0x0005
        /*0166*/ 	.short	0x0028
        /*0168*/ 	.byte	0x00, 0xf0, 0x11, 0x00


	//----- nvinfo : EIATTR_KPARAM_INFO
	.align		4
.L_52:
        /*016c*/ 	.byte	0x04, 0x17
        /*016e*/ 	.short	(.L_54 - .L_53)
.L_53:
        /*0170*/ 	.word	0x00000000
        /*0174*/ 	.short	0x0004
        /*0176*/ 	.short	0x0020
        /*0178*/ 	.byte	0x00, 0xf4, 0x21, 0x00


	//----- nvinfo : EIATTR_KPARAM_INFO
	.align		4
.L_54:
        /*017c*/ 	.byte	0x04, 0x17
        /*017e*/ 	.short	(.L_56 - .L_55)
.L_55:
        /*0180*/ 	.word	0x00000000
        /*0184*/ 	.short	0x0003
        /*0186*/ 	.short	0x0018
        /*0188*/ 	.byte	0x00, 0xf4, 0x21, 0x00


	//----- nvinfo : EIATTR_KPARAM_INFO
	.align		4
.L_56:
        /*018c*/ 	.byte	0x04, 0x17
        /*018e*/ 	.short	(.L_58 - .L_57)
.L_57:
        /*0190*/ 	.word	0x00000000
        /*0194*/ 	.short	0x0002
        /*0196*/ 	.short	0x0010
        /*0198*/ 	.byte	0x00, 0xf4, 0x21, 0x00


	//----- nvinfo : EIATTR_KPARAM_INFO
	.align		4
.L_58:
        /*019c*/ 	.byte	0x04, 0x17
        /*019e*/ 	.short	(.L_60 - .L_59)
.L_59:
        /*01a0*/ 	.word	0x00000000
        /*01a4*/ 	.short	0x0001
        /*01a6*/ 	.short	0x0008
        /*01a8*/ 	.byte	0x00, 0xf4, 0x21, 0x00


	//----- nvinfo : EIATTR_KPARAM_INFO
	.align		4
.L_60:
        /*01ac*/ 	.byte	0x04, 0x17
        /*01ae*/ 	.short	(.L_62 - .L_61)
.L_61:
        /*01b0*/ 	.word	0x00000000
        /*01b4*/ 	.short	0x0000
        /*01b6*/ 	.short	0x0000
        /*01b8*/ 	.byte	0x00, 0xf4, 0x21, 0x00


	//----- nvinfo : EIATTR_MAXREG_COUNT
	.align		4
.L_62:
        /*01bc*/ 	.byte	0x03, 0x1b
        /*01be*/ 	.short	0x00ff


	//----- nvinfo : EIATTR_NUM_BARRIERS
	.align		4
        /*01c0*/ 	.byte	0x02, 0x4c
        /*01c2*/ 	.byte	0x01
	.zero		1


	//----- nvinfo : EIATTR_MERCURY_ISA_VERSION
	.align		4
        /*01c4*/ 	.byte	0x03, 0x5f
        /*01c6*/ 	.short	0x0000


	//----- nvinfo : EIATTR_COOP_GROUP_MASK_REGIDS
	.align		4
        /*01c8*/ 	.byte	0x04, 0x29
        /*01ca*/ 	.short	(.L_64 - .L_63)


	//   ....[0]....
.L_63:
        /*01cc*/ 	.word	0xffffffff


	//   ....[1]....
        /*01d0*/ 	.word	0xffffffff


	//   ....[2]....
        /*01d4*/ 	.word	0xffffffff


	//   ....[3]....
        /*01d8*/ 	.word	0xffffffff


	//   ....[4]....
        /*01dc*/ 	.word	0xffffffff


	//   ....[5]....
        /*01e0*/ 	.word	0xffffffff


	//   ....[6]....
        /*01e4*/ 	.word	0xffffffff


	//   ....[7]....
        /*01e8*/ 	.word	0xffffffff


	//   ....[8]....
        /*01ec*/ 	.word	0xffffffff


	//   ....[9]....
        /*01f0*/ 	.word	0xffffffff


	//   ....[10]....
        /*01f4*/ 	.word	0xffffffff


	//   ....[11]....
        /*01f8*/ 	.word	0xffffffff


	//   ....[12]....
        /*01fc*/ 	.word	0xffffffff


	//   ....[13]....
        /*0200*/ 	.word	0xffffffff


	//   ....[14]....
        /*0204*/ 	.word	0xffffffff


	//   ....[15]....
        /*0208*/ 	.word	0xffffffff


	//----- nvinfo : EIATTR_COOP_GROUP_INSTR_OFFSETS
	.align		4
.L_64:
        /*020c*/ 	.byte	0x04, 0x28
        /*020e*/ 	.short	(.L_66 - .L_65)


	//   ....[0]....
.L_65:
        /*0210*/ 	.word	0x00001900


	//   ....[1]....
        /*0214*/ 	.word	0x000019f0


	//   ....[2]....
        /*0218*/ 	.word	0x00001a00


	//   ....[3]....
        /*021c*/ 	.word	0x00001b40


	//   ....[4]....
        /*0220*/ 	.word	0x00001c80


	//   ....[5]....
        /*0224*/ 	.word	0x00001cd0


	//   ....[6]....
        /*0228*/ 	.word	0x00001d00


	//   ....[7]....
        /*022c*/ 	.word	0x00001d70


	//   ....[8]....
        /*0230*/ 	.word	0x00002260


	//   ....[9]....
        /*0234*/ 	.word	0x00002280


	//   ....[10]....
        /*0238*/ 	.word	0x00002290


	//   ....[11]....
        /*023c*/ 	.word	0x000022a0


	//   ....[12]....
        /*0240*/ 	.word	0x00002580


	//   ....[13]....
        /*0244*/ 	.word	0x000025a0


	//   ....[14]....
        /*0248*/ 	.word	0x000025b0


	//   ....[15]....
        /*024c*/ 	.word	0x000025d0


	//----- nvinfo : EIATTR_EXIT_INSTR_OFFSETS
	.align		4
.L_66:
        /*0250*/ 	.byte	0x04, 0x1c
        /*0252*/ 	.short	(.L_68 - .L_67)


	//   ....[0]....
.L_67:
        /*0254*/ 	.word	0x00004460


	//----- nvinfo : EIATTR_REQNTID
	.align		4
.L_68:
        /*0258*/ 	.byte	0x04, 0x10
        /*025a*/ 	.short	(.L_70 - .L_69)
.L_69:
        /*025c*/ 	.word	0x00000080
        /*0260*/ 	.word	0x00000001
        /*0264*/ 	.word	0x00000001
.L_70:


//--------------------- .nv.callgraph             --------------------------
	.section	.nv.callgraph,"",@"SHT_CUDA_CALLGRAPH"
	.align	4
	.sectionentsize	8
	.align		4
        /*0000*/ 	.word	0x00000000
	.align		4
        /*0004*/ 	.word	0xffffffff
	.align		4
        /*0008*/ 	.word	0x00000000
	.align		4
        /*000c*/ 	.word	0xfffffffe
	.align		4
        /*0010*/ 	.word	0x00000000
	.align		4
        /*0014*/ 	.word	0xfffffffd
	.align		4
        /*0018*/ 	.word	0x00000000
	.align		4
        /*001c*/ 	.word	0xfffffffc


//--------------------- .nv.rel.action            --------------------------
	.section	.nv.rel.action,"",@"SHT_CUDA_RELOCINFO"
	.align	8
	.sectionentsize	8
        /*0000*/ 	.byte	0x73, 0x00, 0x00, 0x00, 0x00, 0x00, 0x00, 0x00, 0x00, 0x00, 0x00, 0x11, 0x25, 0x00, 0x05, 0x36


//--------------------- .nv.constant4             --------------------------
	.section	.nv.constant4,"a",@progbits
	.align	8
	.align		8
.nv.constant4:
        /*0000*/ 	.dword	_$_str


//--------------------- .nv.constant0.attn_fwd    --------------------------
	.section	.nv.constant0.attn_fwd,"a",@progbits
	.sectionflags	@""
	.align	4
.nv.constant0.attn_fwd:
	.zero		488


//--------------------- .text.attn_fwd            --------------------------
	.section	.text.attn_fwd,"ax",@progbits
	.sectioninfo	@"SHI_REGISTERS=126"
	.align	128
        .global         attn_fwd
        .type           attn_fwd,@function
        .size           attn_fwd,(.L_x_3 - attn_fwd)
        .other          attn_fwd,@"STO_CUDA_ENTRY STV_DEFAULT"
attn_fwd:
.text.attn_fwd:
[----:B------:R-:W-:Y:S02]  /*0000*/  MOV R1, c[0x0][0x28] ;  /* 0x00000a0000017a02 */ /* 0x000fe40000000f00 */
[----:B------:R-:W0:Y:S01]  /*0010*/  S2R R3, SR_CTAID.X ;  /* 0x0000000000037919 */ /* 0x000e220000002500 */
[----:B------:R-:W-:Y:S01]  /*0020*/  MOV R29, c[0x0][0x198] ;  /* 0x00006600001d7a02 */ /* 0x000fe20000000f00 */
[----:B------:R-:W-:Y:S02]  /*0030*/  ULDC.64 UR6, c[0x0][0x118] ;  /* 0x0000460000067ab9 */ /* 0x000fe40000000a00 */
[----:B------:R-:W1:Y:S01]  /*0040*/  S2R R0, SR_TID.X ;  /* 0x0000000000007919 */ /* 0x000e620000002100 */
[C---:B------:R-:W-:Y:S01]  /*0050*/  SHF.L.U32 R9, R29.reuse, 0x1, RZ ;  /* 0x000000011d097819 */ /* 0x040fe200000006ff */
[C---:B------:R-:W-:Y:S01]  /*0060*/  IMAD R21, R29.reuse, 0xc, RZ ;  /* 0x0000000c1d157824 */ /* 0x040fe200078e02ff */
[C---:B------:R-:W-:Y:S01]  /*0070*/  SHF.L.U32 R19, R29.reuse, 0x3, RZ ;  /* 0x000000031d137819 */ /* 0x040fe200000006ff */
[----:B------:R-:W2:Y:S01]  /*0080*/  S2R R2, SR_CTAID.Y ;  /* 0x0000000000027919 */ /* 0x000ea20000002600 */
[C---:B------:R-:W-:Y:S01]  /*0090*/  IMAD R13, R29.reuse, 0x22, RZ ;  /* 0x000000221d0d7824 */ /* 0x040fe200078e02ff */
[C---:B------:R-:W-:Y:S01]  /*00a0*/  SHF.L.U32 R15, R29.reuse, 0x2, RZ ;  /* 0x000000021d0f7819 */ /* 0x040fe200000006ff */
[----:B------:R-:W-:-:S02]  /*00b0*/  IMAD R11, R29, 0x3, RZ ;  /* 0x000000031d0b7824 */ /* 0x000fc400078e02ff */
[C---:B------:R-:W-:Y:S02]  /*00c0*/  IMAD R17, R29.reuse, 0x24, RZ ;  /* 0x000000241d117824 */ /* 0x040fe400078e02ff */
[C---:B------:R-:W-:Y:S02]  /*00d0*/  IMAD R27, R29.reuse, 0x18, RZ ;  /* 0x000000181d1b7824 */ /* 0x040fe400078e02ff */
[C---:B------:R-:W-:Y:S02]  /*00e0*/  IMAD R85, R29.reuse, 0x30, RZ ;  /* 0x000000301d557824 */ /* 0x040fe400078e02ff */
[C---:B------:R-:W-:Y:S02]  /*00f0*/  IMAD.SHL.U32 R23, R29.reuse, 0x10, RZ ;  /* 0x000000101d177824 */ /* 0x040fe400078e00ff */
[C---:B------:R-:W-:Y:S02]  /*0100*/  IMAD R39, R29.reuse, 0xa, RZ ;  /* 0x0000000a1d277824 */ /* 0x040fe400078e02ff */
[----:B------:R-:W-:Y:S01]  /*0110*/  IMAD R45, R29, 0xe, RZ ;  /* 0x0000000e1d2d7824 */ /* 0x000fe200078e02ff */
[----:B0-----:R-:W-:Y:S01]  /*0120*/  SHF.L.U32 R3, R3, 0x7, RZ ;  /* 0x0000000703037819 */ /* 0x001fe200000006ff */
[----:B------:R-:W-:-:S02]  /*0130*/  IMAD R33, R29, 0x28, RZ ;  /* 0x000000281d217824 */ /* 0x000fc400078e02ff */
[----:B------:R-:W-:Y:S01]  /*0140*/  IMAD R51, R29, 0x12, RZ ;  /* 0x000000121d337824 */ /* 0x000fe200078e02ff */
[----:B-1----:R-:W-:Y:S01]  /*0150*/  LOP3.LUT R83, R3, 0x7f, R0, 0xf8, !PT ;  /* 0x0000007f03537812 */ /* 0x002fe200078ef800 */
[C---:B------:R-:W-:Y:S02]  /*0160*/  IMAD R25, R29.reuse, 0x5, RZ ;  /* 0x000000051d197824 */ /* 0x040fe400078e02ff */
[----:B------:R-:W-:Y:S02]  /*0170*/  IMAD R35, R29, 0x7, RZ ;  /* 0x000000071d237824 */ /* 0x000fe400078e02ff */
[----:B--2---:R-:W-:Y:S02]  /*0180*/  IMAD R4, R2, c[0x0][0x190], RZ ;  /* 0x0000640002047a24 */ /* 0x004fe400078e02ff */
[----:B------:R-:W-:Y:S02]  /*0190*/  IMAD R7, R83, c[0x0][0x194], RZ ;  /* 0x0000650053077a24 */ /* 0x000fe400078e02ff */
[C---:B------:R-:W-:Y:S01]  /*01a0*/  IMAD.HI R6, R4.reuse, 0x2, RZ ;  /* 0x0000000204067827 */ /* 0x040fe200078e02ff */
[----:B------:R-:W-:-:S03]  /*01b0*/  SHF.L.U32 R5, R4, 0x1, RZ ;  /* 0x0000000104057819 */ /* 0x000fc600000006ff */
[C---:B------:R-:W-:Y:S02]  /*01c0*/  IMAD.SHL.U32 R8, R7.reuse, 0x2, RZ ;  /* 0x0000000207087824 */ /* 0x040fe400078e00ff */
[----:B------:R-:W-:-:S03]  /*01d0*/  IMAD.HI R7, R7, 0x2, RZ ;  /* 0x0000000207077827 */ /* 0x000fc600078e02ff */
[----:B------:R-:W-:Y:S01]  /*01e0*/  IADD3 R4, P0, P1, R8, c[0x0][0x160], R5 ;  /* 0x0000580008047a10 */ /* 0x000fe2000791e005 */
[C---:B------:R-:W-:Y:S02]  /*01f0*/  IMAD R37, R29.reuse, 0x9, RZ ;  /* 0x000000091d257824 */ /* 0x040fe400078e02ff */
[----:B------:R-:W-:Y:S01]  /*0200*/  IMAD R55, R29, 0x14, RZ ;  /* 0x000000141d377824 */ /* 0x000fe200078e02ff */
[----:B------:R-:W-:Y:S01]  /*0210*/  IADD3.X R5, R7, c[0x0][0x164], R6, P0, P1 ;  /* 0x0000590007057a10 */ /* 0x000fe200007e2406 */
[----:B------:R-:W-:Y:S01]  /*0220*/  IMAD R7, R29, 0x6, RZ ;  /* 0x000000061d077824 */ /* 0x000fe200078e02ff */
[-C--:B------:R-:W-:Y:S01]  /*0230*/  IADD3 R16, P5, R21, R4.reuse, RZ ;  /* 0x0000000415107210 */ /* 0x080fe20007fbe0ff */
[----:B------:R-:W-:Y:S01]  /*0240*/  IMAD R41, R29, 0xb, RZ ;  /* 0x0000000b1d297824 */ /* 0x000fe200078e02ff */
[-C--:B------:R-:W-:Y:S01]  /*0250*/  IADD3 R8, P1, R13, R4.reuse, RZ ;  /* 0x000000040d087210 */ /* 0x080fe20007f3e0ff */
[----:B------:R-:W-:Y:S01]  /*0260*/  IMAD R59, R29, 0x16, RZ ;  /* 0x000000161d3b7824 */ /* 0x000fe200078e02ff */
[-C--:B------:R-:W-:Y:S01]  /*0270*/  IADD3 R12, P4, R7, R4.reuse, RZ ;  /* 0x00000004070c7210 */ /* 0x080fe20007f9e0ff */
[----:B------:R-:W-:Y:S01]  /*0280*/  IMAD R43, R29, 0xd, RZ ;  /* 0x0000000d1d2b7824 */ /* 0x000fe200078e02ff */
[-C--:B------:R-:W-:Y:S01]  /*0290*/  IADD3 R10, P0, R17, R4.reuse, RZ ;  /* 0x00000004110a7210 */ /* 0x080fe20007f1e0ff */
[----:B------:R-:W-:Y:S01]  /*02a0*/  IMAD R65, R29, 0x1a, RZ ;  /* 0x0000001a1d417824 */ /* 0x000fe200078e02ff */
[-C--:B------:R-:W-:Y:S01]  /*02b0*/  LEA.HI.X.SX32 R13, R11, R5.reuse, 0x1, P4 ;  /* 0x000000050b0d7211 */ /* 0x080fe200020f0eff */
[----:B------:R-:W-:Y:S01]  /*02c0*/  IMAD R69, R29, 0x1c, RZ ;  /* 0x0000001c1d457824 */ /* 0x000fe200078e02ff */
[-C--:B------:R-:W-:Y:S01]  /*02d0*/  IADD3 R20, P4, R27, R4.reuse, RZ ;  /* 0x000000041b147210 */ /* 0x080fe20007f9e0ff */
[----:B------:R-:W-:Y:S01]  /*02e0*/  IMAD R47, R29, 0xf, RZ ;  /* 0x0000000f1d2f7824 */ /* 0x000fe200078e02ff */
[-C--:B------:R-:W-:Y:S01]  /*02f0*/  LEA.HI.X.SX32 R17, R7, R5.reuse, 0x1, P5 ;  /* 0x0000000507117211 */ /* 0x080fe200028f0eff */
[C---:B------:R-:W-:Y:S01]  /*0300*/  IMAD R73, R29.reuse, 0x1e, RZ ;  /* 0x0000001e1d497824 */ /* 0x040fe200078e02ff */
[CC--:B------:R-:W-:Y:S01]  /*0310*/  LEA R22, P5, R29.reuse, R4.reuse, 0x5 ;  /* 0x000000041d167211 */ /* 0x0c0fe200078a28ff */
        /* <DEDUP_REMOVED lines=10> */
[C---:B------:R-:W-:Y:S01]  /*03c0*/  IMAD R79, R29.reuse, 0x2c, RZ ;  /* 0x0000002c1d4f7824 */ /* 0x040fe200078e02ff */
[CC--:B------:R-:W-:Y:S01]  /*03d0*/  LEA R28, P5, R29.reuse, R4.reuse, 0x2 ;  /* 0x000000041d1c7211 */ /* 0x0c0fe200078a10ff */
[----:B------:R-:W-:Y:S01]  /*03e0*/  IMAD R61, R29, 0x17, RZ ;  /* 0x000000171d3d7824 */ /* 0x000fe200078e02ff */
[-C--:B------:R-:W-:Y:S01]  /*03f0*/  LEA.HI.X.SX32 R7, R27, R5.reuse, 0x1, P6 ;  /* 0x000000051b077211 */ /* 0x080fe200030f0eff */
[C---:B------:R-:W-:Y:S01]  /*0400*/  IMAD R81, R29.reuse, 0x2e, RZ ;  /* 0x0000002e1d517824 */ /* 0x040fe200078e02ff */
[CC--:B------:R-:W-:Y:S01]  /*0410*/  LEA R32, P6, R29.reuse, R4.reuse, 0x3 ;  /* 0x000000041d207211 */ /* 0x0c0fe200078c18ff */
[C---:B------:R-:W-:Y:S01]  /*0420*/  IMAD R63, R29.reuse, 0x19, RZ ;  /* 0x000000191d3f7824 */ /* 0x040fe200078e02ff */
[CC--:B------:R-:W-:Y:S01]  /*0430*/  LEA.HI.X.SX32 R27, R29.reuse, R5.reuse, 0x1, P4 ;  /* 0x000000051d1b7211 */ /* 0x0c0fe200020f0eff */
[----:B------:R-:W-:Y:S01]  /*0440*/  IMAD R87, R29, 0x32, RZ ;  /* 0x000000321d577824 */ /* 0x000fe200078e02ff */
[-C--:B------:R-:W-:Y:S01]  /*0450*/  LEA.HI.X.SX32 R19, R19, R5.reuse, 0x1, P2 ;  /* 0x0000000513137211 */ /* 0x080fe200010f0eff */
        /* <DEDUP_REMOVED lines=16> */
[----:B------:R-:W-:Y:S01]  /*0560*/  IMAD R99, R29, 0x3e, RZ ;  /* 0x0000003e1d637824 */ /* 0x000fe200078e02ff */
[----:B------:R-:W-:Y:S01]  /*0570*/  LEA.HI.X.SX32 R29, R9, R5, 0x1, P5 ;  /* 0x00000005091d7211 */ /* 0x000fe200028f0eff */
[----:B------:R-:W2:Y:S01]  /*0580*/  LDG.E.U16 R18, [R18.64] ;  /* 0x0000000612127981 */ /* 0x000ea2000c1e1500 */
[----:B------:R-:W-:-:S02]  /*0590*/  IADD3 R34, P5, R45, R4, RZ ;  /* 0x000000042d227210 */ /* 0x000fc40007fbe0ff */
[-C--:B------:R-:W-:Y:S01]  /*05a0*/  IADD3 R42, P6, R65, R4.reuse, RZ ;  /* 0x00000004412a7210 */ /* 0x080fe20007fde0ff */
[----:B------:R-:W3:Y:S01]  /*05b0*/  LDG.E.U16 R22, [R22.64] ;  /* 0x0000000616167981 */ /* 0x000ee2000c1e1500 */
[-C--:B------:R-:W-:Y:S02]  /*05c0*/  LEA.HI.X.SX32 R35, R35, R5.reuse, 0x1, P5 ;  /* 0x0000000523237211 */ /* 0x080fe400028f0eff */
[-C--:B------:R-:W-:Y:S01]  /*05d0*/  IADD3 R40, P5, R59, R4.reuse, RZ ;  /* 0x000000043b287210 */ /* 0x080fe20007fbe0ff */
[----:B------:R0:W4:Y:S01]  /*05e0*/  LDG.E.U16 R6, [R6.64] ;  /* 0x0000000606067981 */ /* 0x000122000c1e1500 */
[-C--:B------:R-:W-:Y:S02]  /*05f0*/  LEA.HI.X.SX32 R39, R39, R5.reuse, 0x1, P4 ;  /* 0x0000000527277211 */ /* 0x080fe400020f0eff */
[----:B------:R-:W-:Y:S01]  /*0600*/  LEA.HI.X.SX32 R41, R41, R5, 0x1, P5 ;  /* 0x0000000529297211 */ /* 0x000fe200028f0eff */
[----:B------:R-:W5:Y:S01]  /*0610*/  LDG.E.U16 R26, [R26.64] ;  /* 0x000000061a1a7981 */ /* 0x000f62000c1e1500 */
[----:B------:R-:W-:-:S02]  /*0620*/  IADD3 R44, P4, R69, R4, RZ ;  /* 0x00000004452c7210 */ /* 0x000fc40007f9e0ff */
[-C--:B------:R-:W-:Y:S01]  /*0630*/  IADD3 R46, P5, R73, R4.reuse, RZ ;  /* 0x00000004492e7210 */ /* 0x080fe20007fbe0ff */
[----:B------:R-:W5:Y:S01]  /*0640*/  LDG.E.U16 R36, [R36.64] ;  /* 0x0000000624247981 */ /* 0x000f62000c1e1500 */
[-C--:B------:R-:W-:Y:S02]  /*0650*/  LEA.HI.X.SX32 R43, R43, R5.reuse, 0x1, P6 ;  /* 0x000000052b2b7211 */ /* 0x080fe400030f0eff */
[-C--:B------:R-:W-:Y:S01]  /*0660*/  IADD3 R48, P6, R77, R4.reuse, RZ ;  /* 0x000000044d307210 */ /* 0x080fe20007fde0ff */
[----:B------:R-:W5:Y:S01]  /*0670*/  LDG.E.U16 R28, [R28.64] ;  /* 0x000000061c1c7981 */ /* 0x000f62000c1e1500 */
[-C--:B------:R-:W-:Y:S02]  /*0680*/  LEA.HI.X.SX32 R9, R49, R5.reuse, 0x1, P1 ;  /* 0x0000000531097211 */ /* 0x080fe400008f0eff */
[----:B------:R-:W-:Y:S01]  /*0690*/  IADD3 R56, P1, R87, R4, RZ ;  /* 0x0000000457387210 */ /* 0x000fe20007f3e0ff */
[----:B------:R-:W5:Y:S01]  /*06a0*/  LDG.E.U16 R38, [R38.64] ;  /* 0x0000000626267981 */ /* 0x000f62000c1e1500 */
[----:B------:R-:W-:-:S02]  /*06b0*/  LEA.HI.X.SX32 R11, R51, R5, 0x1, P0 ;  /* 0x00000005330b7211 */ /* 0x000fc400000f0eff */
[-C--:B------:R-:W-:Y:S01]  /*06c0*/  LEA.HI.X.SX32 R45, R45, R5.reuse, 0x1, P4 ;  /* 0x000000052d2d7211 */ /* 0x080fe200020f0eff */
[----:B------:R1:W5:Y:S01]  /*06d0*/  LDG.E.U16 R8, [R8.64] ;  /* 0x0000000608087981 */ /* 0x000362000c1e1500 */
[-C--:B------:R-:W-:Y:S02]  /*06e0*/  LEA.HI.X.SX32 R47, R47, R5.reuse, 0x1, P5 ;  /* 0x000000052f2f7211 */ /* 0x080fe400028f0eff */
[-C--:B------:R-:W-:Y:S01]  /*06f0*/  IADD3 R54, P0, R89, R4.reuse, RZ ;  /* 0x0000000459367210 */ /* 0x080fe20007f1e0ff */
[----:B------:R0:W5:Y:S01]  /*0700*/  LDG.E.U16 R10, [R10.64] ;  /* 0x000000060a0a7981 */ /* 0x000162000c1e1500 */
[-C--:B------:R-:W-:Y:S02]  /*0710*/  IADD3 R50, P4, R79, R4.reuse, RZ ;  /* 0x000000044f327210 */ /* 0x080fe40007f9e0ff */
[----:B------:R-:W-:Y:S01]  /*0720*/  IADD3 R52, P5, R81, R4, RZ ;  /* 0x0000000451347210 */ /* 0x000fe20007fbe0ff */
[----:B------:R0:W5:Y:S01]  /*0730*/  LDG.E.U16 R12, [R12.64] ;  /* 0x000000060c0c7981 */ /* 0x000162000c1e1500 */
[----:B------:R-:W-:-:S02]  /*0740*/  LEA.HI.X.SX32 R15, R53, R5, 0x1, P3 ;  /* 0x00000005350f7211 */ /* 0x000fc400018f0eff */
[-C--:B------:R-:W-:Y:S01]  /*0750*/  LEA.HI.X.SX32 R49, R57, R5.reuse, 0x1, P6 ;  /* 0x0000000539317211 */ /* 0x080fe200030f0eff */
[----:B------:R-:W5:Y:S01]  /*0760*/  LDG.E.U16 R40, [R40.64] ;  /* 0x0000000628287981 */ /* 0x000f62000c1e1500 */
[-C--:B------:R-:W-:Y:S02]  /*0770*/  IADD3 R60, P3, R91, R4.reuse, RZ ;  /* 0x000000045b3c7210 */ /* 0x080fe40007f7e0ff */
[-C--:B------:R-:W-:Y:S01]  /*0780*/  LEA.HI.X.SX32 R25, R55, R5.reuse, 0x1, P2 ;  /* 0x0000000537197211 */ /* 0x080fe200010f0eff */
[----:B------:R0:W5:Y:S01]  /*0790*/  LDG.E.U16 R14, [R14.64] ;  /* 0x000000060e0e7981 */ /* 0x000162000c1e1500 */
[-C--:B------:R-:W-:Y:S02]  /*07a0*/  LEA.HI.X.SX32 R57, R63, R5.reuse, 0x1, P1 ;  /* 0x000000053f397211 */ /* 0x080fe400008f0eff */
[----:B------:R-:W-:Y:S01]  /*07b0*/  IADD3 R58, P2, R93, R4, RZ ;  /* 0x000000045d3a7210 */ /* 0x000fe20007f5e0ff */
[----:B------:R-:W5:Y:S01]  /*07c0*/  LDG.E.U16 R20, [R20.64] ;  /* 0x0000000614147981 */ /* 0x000f62000c1e1500 */
[----:B------:R-:W-:-:S02]  /*07d0*/  LEA.HI.X.SX32 R55, R65, R5, 0x1, P0 ;  /* 0x0000000541377211 */ /* 0x000fc400000f0eff */
[-C--:B------:R-:W-:Y:S01]  /*07e0*/  IADD3 R64, P6, R95, R4.reuse, RZ ;  /* 0x000000045f407210 */ /* 0x080fe20007fde0ff */
[----:B------:R-:W5:Y:S01]  /*07f0*/  LDG.E.U16 R56, [R56.64] ;  /* 0x0000000638387981 */ /* 0x000f62000c1e1500 */
[-C--:B------:R-:W-:Y:S02]  /*0800*/  LEA.HI.X.SX32 R51, R59, R5.reuse, 0x1, P4 ;  /* 0x000000053b337211 */ /* 0x080fe400020f0eff */
[-C--:B------:R-:W-:Y:S01]  /*0810*/  LEA.HI.X.SX32 R53, R61, R5.reuse, 0x1, P5 ;  /* 0x000000053d357211 */ /* 0x080fe200028f0eff */
[----:B------:R-:W5:Y:S01]  /*0820*/  LDG.E.U16 R54, [R54.64] ;  /* 0x0000000636367981 */ /* 0x000f62000c1e1500 */
[-C--:B------:R-:W-:Y:S02]  /*0830*/  IADD3 R62, P4, R97, R4.reuse, RZ ;  /* 0x00000004613e7210 */ /* 0x080fe40007f9e0ff */
[----:B------:R-:W-:Y:S01]  /*0840*/  IADD3 R66, P5, R99, R4, RZ ;  /* 0x0000000463427210 */ /* 0x000fe20007fbe0ff */
[----:B------:R-:W5:Y:S01]  /*0850*/  LDG.E.U16 R32, [R32.64] ;  /* 0x0000000620207981 */ /* 0x000f62000c1e1500 */
[----:B------:R-:W-:-:S02]  /*0860*/  LEA.HI.X.SX32 R61, R67, R5, 0x1, P3 ;  /* 0x00000005433d7211 */ /* 0x000fc400018f0eff */
[-C--:B------:R-:W-:Y:S01]  /*0870*/  LEA.HI.X.SX32 R59, R69, R5.reuse, 0x1, P2 ;  /* 0x00000005453b7211 */ /* 0x080fe200010f0eff */
[----:B------:R0:W5:Y:S01]  /*0880*/  LDG.E.U16 R4, [R4.64] ;  /* 0x0000000604047981 */ /* 0x000162000c1e1500 */
[-C--:B------:R-:W-:Y:S02]  /*0890*/  LEA.HI.X.SX32 R65, R71, R5.reuse, 0x1, P6 ;  /* 0x0000000547417211 */ /* 0x080fe400030f0eff */
[-C--:B------:R-:W-:Y:S01]  /*08a0*/  LEA.HI.X.SX32 R63, R73, R5.reuse, 0x1, P4 ;  /* 0x00000005493f7211 */ /* 0x080fe200020f0eff */
[----:B------:R-:W5:Y:S01]  /*08b0*/  LDG.E.U16 R60, [R60.64] ;  /* 0x000000063c3c7981 */ /* 0x000f62000c1e1500 */
[----:B------:R-:W-:-:S03]  /*08c0*/  LEA.HI.X.SX32 R67, R75, R5, 0x1, P5 ;  /* 0x000000054b437211 */ /* 0x000fc600028f0eff */
[----:B------:R-:W5:Y:S04]  /*08d0*/  LDG.E.U16 R24, [R24.64] ;  /* 0x0000000618187981 */ /* 0x000f68000c1e1500 */
[----:B------:R-:W5:Y:S04]  /*08e0*/  LDG.E.U16 R58, [R58.64] ;  /* 0x000000063a3a7981 */ /* 0x000f68000c1e1500 */
[----:B------:R-:W5:Y:S04]  /*08f0*/  LDG.E.U16 R30, [R30.64] ;  /* 0x000000061e1e7981 */ /* 0x000f68000c1e1500 */
[----:B------:R-:W5:Y:S04]  /*0900*/  LDG.E.U16 R42, [R42.64] ;  /* 0x000000062a2a7981 */ /* 0x000f68000c1e1500 */
[----:B------:R-:W5:Y:S04]  /*0910*/  LDG.E.U16 R48, [R48.64] ;  /* 0x0000000630307981 */ /* 0x000f68000c1e1500 */
[----:B------:R0:W5:Y:S04]  /*0920*/  LDG.E.U16 R64, [R64.64] ;  /* 0x0000000640407981 */ /* 0x000168000c1e1500 */
[----:B------:R-:W5:Y:S04]  /*0930*/  LDG.E.U16 R16, [R16.64] ;  /* 0x0000000610107981 */ /* 0x000f68000c1e1500 */
[----:B------:R-:W5:Y:S04]  /*0940*/  LDG.E.U16 R44, [R44.64] ;  /* 0x000000062c2c7981 */ /* 0x000f68000c1e1500 */
[----:B------:R-:W5:Y:S04]  /*0950*/  LDG.E.U16 R50, [R50.64] ;  /* 0x0000000632327981 */ /* 0x000f68000c1e1500 */
[----:B------:R-:W5:Y:S04]  /*0960*/  LDG.E.U16 R62, [R62.64] ;  /* 0x000000063e3e7981 */ /* 0x000f68000c1e1500 */
[----:B------:R-:W5:Y:S04]  /*0970*/  LDG.E.U16 R52, [R52.64] ;  /* 0x0000000634347981 */ /* 0x000f68000c1e1500 */
[----:B------:R0:W5:Y:S04]  /*0980*/  LDG.E.U16 R66, [R66.64] ;  /* 0x0000000642427981 */ /* 0x000168000c1e1500 */
[----:B------:R-:W5:Y:S04]  /*0990*/  LDG.E.U16 R34, [R34.64] ;  /* 0x0000000622227981 */ /* 0x000f68000c1e1500 */
[----:B------:R-:W5:Y:S01]  /*09a0*/  LDG.E.U16 R46, [R46.64] ;  /* 0x000000062e2e7981 */ /* 0x000f62000c1e1500 */
[----:B------:R-:W-:-:S04]  /*09b0*/  LOP3.LUT R86, R0, 0x7f, RZ, 0xc0, !PT ;  /* 0x0000007f00567812 */ /* 0x000fc800078ec0ff */
[----:B0-----:R-:W-:-:S04]  /*09c0*/  SHF.L.U32 R5, R86, 0x1, RZ ;  /* 0x0000000156057819 */ /* 0x001fc800000006ff */
[C---:B------:R-:W-:Y:S02]  /*09d0*/  LOP3.LUT R7, R5.reuse, 0x10, RZ, 0x3c, !PT ;  /* 0x0000001005077812 */ /* 0x040fe400078e3cff */
[C---:B-1----:R-:W-:Y:S02]  /*09e0*/  LOP3.LUT R9, R5.reuse, 0x20, RZ, 0x3c, !PT ;  /* 0x0000002005097812 */ /* 0x042fe400078e3cff */
[C---:B------:R-:W-:Y:S02]  /*09f0*/  LOP3.LUT R11, R5.reuse, 0x30, RZ, 0x3c, !PT ;  /* 0x00000030050b7812 */ /* 0x040fe400078e3cff */
[----:B------:R-:W-:Y:S02]  /*0a00*/  LOP3.LUT R13, R5, 0x40, RZ, 0x3c, !PT ;  /* 0x00000040050d7812 */ /* 0x000fe400078e3cff */
[----:B------:R-:W-:-:S04]  /*0a10*/  IADD3 R81, R3, 0x80, RZ ;  /* 0x0000008003517810 */ /* 0x000fc80007ffe0ff */
[----:B------:R-:W-:Y:S02]  /*0a20*/  ISETP.GE.AND P0, PT, R81, 0x1, PT ;  /* 0x000000015100780c */ /* 0x000fe40003f06270 */
[C---:B------:R-:W-:Y:S01]  /*0a30*/  LOP3.LUT R82, R0.reuse, 0x3, RZ, 0xc0, !PT ;  /* 0x0000000300527812 */ /* 0x040fe200078ec0ff */
[----:B------:R-:W-:Y:S01]  /*0a40*/  IMAD.MOV.U32 R77, RZ, RZ, 0x3f800000 ;  /* 0x3f800000ff4d7424 */ /* 0x000fe200078e00ff */
[----:B------:R-:W-:Y:S01]  /*0a50*/  MOV R65, 0xff800000 ;  /* 0xff80000000417802 */ /* 0x000fe20000000f00 */
[----:B------:R-:W-:Y:S01]  /*0a60*/  IMAD.MOV.U32 R68, RZ, RZ, -0x800000 ;  /* 0xff800000ff447424 */ /* 0x000fe200078e00ff */
[----:B------:R-:W-:Y:S01]  /*0a70*/  MOV R67, 0xff800000 ;  /* 0xff80000000437802 */ /* 0x000fe20000000f00 */
[----:B------:R-:W-:Y:S01]  /*0a80*/  IMAD.SHL.U32 R80, R0, 0x2, RZ ;  /* 0x0000000200507824 */ /* 0x000fe200078e00ff */
[----:B------:R-:W-:Y:S02]  /*0a90*/  MOV R76, 0x3f800000 ;  /* 0x3f800000004c7802 */ /* 0x000fe40000000f00 */
[----:B------:R-:W-:-:S02]  /*0aa0*/  MOV R15, 0x3f800000 ;  /* 0x3f800000000f7802 */ /* 0x000fc40000000f00 */
[C---:B------:R-:W-:Y:S02]  /*0ab0*/  LOP3.LUT R85, R0.reuse, 0x60, RZ, 0xc0, !PT ;  /* 0x0000006000557812 */ /* 0x040fe400078ec0ff */
[C---:B------:R-:W-:Y:S02]  /*0ac0*/  LOP3.LUT R84, R0.reuse, 0x1c, RZ, 0xc0, !PT ;  /* 0x0000001c00547812 */ /* 0x040fe400078ec0ff */
[----:B------:R-:W-:Y:S02]  /*0ad0*/  SHF.L.U32 R79, R0, 0x3, RZ ;  /* 0x00000003004f7819 */ /* 0x000fe400000006ff */
[----:B------:R-:W-:Y:S01]  /*0ae0*/  SHF.L.U32 R78, R82, 0x5, RZ ;  /* 0x00000005524e7819 */ /* 0x000fe200000006ff */
[----:B--2---:R-:W-:Y:S04]  /*0af0*/  STS.U16 [R5+0x800], R18 ;  /* 0x0008001205007388 */ /* 0x004fe80000000400 */
[----:B---3--:R-:W-:Y:S04]  /*0b00*/  STS.U16 [R5+0x1000], R22 ;  /* 0x0010001605007388 */ /* 0x008fe80000000400 */
[----:B----4-:R-:W-:Y:S04]  /*0b10*/  STS.U16 [R5+0x1800], R6 ;  /* 0x0018000605007388 */ /* 0x010fe80000000400 */
[----:B-----5:R-:W-:Y:S04]  /*0b20*/  STS.U16 [R5], R4 ;  /* 0x0000000405007388 */ /* 0x020fe80000000400 */
[----:B------:R-:W-:Y:S04]  /*0b30*/  STS.U16 [R7+0x100], R26 ;  /* 0x0001001a07007388 */ /* 0x000fe80000000400 */
[----:B------:R-:W-:Y:S04]  /*0b40*/  STS.U16 [R7+0x900], R36 ;  /* 0x0009002407007388 */ /* 0x000fe80000000400 */
[----:B------:R-:W-:Y:S04]  /*0b50*/  STS.U16 [R7+0x1100], R8 ;  /* 0x0011000807007388 */ /* 0x000fe80000000400 */
[----:B------:R0:W-:Y:S04]  /*0b60*/  STS.U16 [R7+0x1900], R56 ;  /* 0x0019003807007388 */ /* 0x0001e80000000400 */
[----:B------:R-:W-:Y:S04]  /*0b70*/  STS.U16 [R9+0x200], R28 ;  /* 0x0002001c09007388 */ /* 0x000fe80000000400 */
[----:B------:R-:W-:Y:S01]  /*0b80*/  STS.U16 [R9+0xa00], R38 ;  /* 0x000a002609007388 */ /* 0x000fe20000000400 */
[----:B0-----:R-:W-:-:S03]  /*0b90*/  LOP3.LUT R7, R5, 0x50, RZ, 0x3c, !PT ;  /* 0x0000005005077812 */ /* 0x001fc600078e3cff */
[----:B------:R-:W-:Y:S04]  /*0ba0*/  STS.U16 [R9+0x1200], R10 ;  /* 0x0012000a09007388 */ /* 0x000fe80000000400 */
[----:B------:R0:W-:Y:S04]  /*0bb0*/  STS.U16 [R9+0x1a00], R54 ;  /* 0x001a003609007388 */ /* 0x0001e80000000400 */
[----:B------:R-:W-:Y:S04]  /*0bc0*/  STS.U16 [R11+0x300], R12 ;  /* 0x0003000c0b007388 */ /* 0x000fe80000000400 */
[----:B------:R-:W-:Y:S01]  /*0bd0*/  STS.U16 [R11+0xb00], R40 ;  /* 0x000b00280b007388 */ /* 0x000fe20000000400 */
[----:B0-----:R-:W-:-:S02]  /*0be0*/  LOP3.LUT R9, R5, 0x60, RZ, 0x3c, !PT ;  /* 0x0000006005097812 */ /* 0x001fc400078e3cff */
[----:B------:R-:W-:Y:S01]  /*0bf0*/  LOP3.LUT R5, R5, 0x70, RZ, 0x3c, !PT ;  /* 0x0000007005057812 */ /* 0x000fe200078e3cff */
[----:B------:R-:W-:Y:S04]  /*0c00*/  STS.U16 [R11+0x1300], R14 ;  /* 0x0013000e0b007388 */ /* 0x000fe80000000400 */
        /* <DEDUP_REMOVED lines=8> */
[----:B------:R0:W-:Y:S04]  /*0c90*/  STS.U16 [R7+0x1d00], R64 ;  /* 0x001d004007007388 */ /* 0x0001e80000000400 */
[----:B------:R-:W-:Y:S04]  /*0ca0*/  STS.U16 [R9+0x600], R16 ;  /* 0x0006001009007388 */ /* 0x000fe80000000400 */
[----:B------:R1:W-:Y:S04]  /*0cb0*/  STS.U16 [R9+0xe00], R44 ;  /* 0x000e002c09007388 */ /* 0x0003e80000000400 */
[----:B------:R-:W-:Y:S04]  /*0cc0*/  STS.U16 [R9+0x1600], R50 ;  /* 0x0016003209007388 */ /* 0x000fe80000000400 */
[----:B------:R2:W-:Y:S04]  /*0cd0*/  STS.U16 [R9+0x1e00], R62 ;  /* 0x001e003e09007388 */ /* 0x0005e80000000400 */
[----:B------:R-:W-:Y:S04]  /*0ce0*/  STS.U16 [R5+0x1700], R52 ;  /* 0x0017003405007388 */ /* 0x000fe80000000400 */
[----:B------:R-:W-:Y:S01]  /*0cf0*/  STS.U16 [R5+0x1f00], R66 ;  /* 0x001f004205007388 */ /* 0x000fe20000000400 */
[----:B0-----:R-:W-:Y:S01]  /*0d00*/  MOV R64, 0xff800000 ;  /* 0xff80000000407802 */ /* 0x001fe20000000f00 */
[----:B-1----:R-:W-:Y:S01]  /*0d10*/  CS2R R44, SRZ ;  /* 0x00000000002c7805 */ /* 0x002fe2000001ff00 */
[----:B------:R-:W-:Y:S01]  /*0d20*/  MOV R14, 0x3f800000 ;  /* 0x3f800000000e7802 */ /* 0x000fe20000000f00 */
[----:B------:R0:W-:Y:S01]  /*0d30*/  STS.U16 [R5+0x700], R34 ;  /* 0x0007002205007388 */ /* 0x0001e20000000400 */
[----:B------:R-:W-:Y:S01]  /*0d40*/  CS2R R60, SRZ ;  /* 0x00000000003c7805 */ /* 0x000fe2000001ff00 */
[----:B--2---:R-:W-:Y:S01]  /*0d50*/  CS2R R62, SRZ ;  /* 0x00000000003e7805 */ /* 0x004fe2000001ff00 */
[----:B------:R-:W-:Y:S01]  /*0d60*/  CS2R R24, SRZ ;  /* 0x0000000000187805 */ /* 0x000fe2000001ff00 */
[----:B------:R1:W-:Y:S01]  /*0d70*/  STS.U16 [R5+0xf00], R46 ;  /* 0x000f002e05007388 */ /* 0x0003e20000000400 */
[----:B------:R-:W-:Y:S01]  /*0d80*/  CS2R R26, SRZ ;  /* 0x00000000001a7805 */ /* 0x000fe2000001ff00 */
[----:B------:R-:W-:Y:S01]  /*0d90*/  CS2R R56, SRZ ;  /* 0x0000000000387805 */ /* 0x000fe2000001ff00 */
[----:B------:R-:W-:Y:S01]  /*0da0*/  CS2R R58, SRZ ;  /* 0x00000000003a7805 */ /* 0x000fe2000001ff00 */
[----:B------:R-:W-:Y:S01]  /*0db0*/  CS2R R28, SRZ ;  /* 0x00000000001c7805 */ /* 0x000fe2000001ff00 */
[----:B------:R-:W-:Y:S01]  /*0dc0*/  CS2R R30, SRZ ;  /* 0x00000000001e7805 */ /* 0x000fe2000001ff00 */
[----:B------:R-:W-:Y:S01]  /*0dd0*/  CS2R R32, SRZ ;  /* 0x0000000000207805 */ /* 0x000fe2000001ff00 */
[----:B0-----:R-:W-:Y:S01]  /*0de0*/  CS2R R34, SRZ ;  /* 0x0000000000227805 */ /* 0x001fe2000001ff00 */
[----:B------:R-:W-:Y:S01]  /*0df0*/  CS2R R36, SRZ ;  /* 0x0000000000247805 */ /* 0x000fe2000001ff00 */
[----:B------:R-:W-:Y:S01]  /*0e00*/  CS2R R38, SRZ ;  /* 0x0000000000267805 */ /* 0x000fe2000001ff00 */
[----:B-1----:R-:W-:Y:S01]  /*0e10*/  CS2R R46, SRZ ;  /* 0x00000000002e7805 */ /* 0x002fe2000001ff00 */
[----:B------:R-:W-:Y:S01]  /*0e20*/  CS2R R40, SRZ ;  /* 0x0000000000287805 */ /* 0x000fe2000001ff00 */
[----:B------:R-:W-:Y:S01]  /*0e30*/  CS2R R42, SRZ ;  /* 0x00000000002a7805 */ /* 0x000fe2000001ff00 */
[----:B------:R-:W-:Y:S05]  /*0e40*/  @!P0 BRA `(.L_x_0) ;  /* 0x0000193000008947 */ /* 0x000fea0003800000 */
[----:B------:R-:W-:Y:S01]  /*0e50*/  SHF.R.U32.HI R5, RZ, 0x1, R85 ;  /* 0x00000001ff057819 */ /* 0x000fe20000011655 */
[----:B------:R-:W-:Y:S01]  /*0e60*/  IMAD.MOV.U32 R90, RZ, RZ, -0x800000 ;  /* 0xff800000ff5a7424 */ /* 0x000fe200078e00ff */
[----:B------:R-:W-:Y:S01]  /*0e70*/  LOP3.LUT R8, R0, 0xf, RZ, 0xc0, !PT ;  /* 0x0000000f00087812 */ /* 0x000fe200078ec0ff */
[----:B------:R-:W-:Y:S01]  /*0e80*/  IMAD.MOV.U32 R76, RZ, RZ, 0x3f800000 ;  /* 0x3f800000ff4c7424 */ /* 0x000fe200078e00ff */
[----:B------:R-:W-:Y:S01]  /*0e90*/  LEA.HI R4, R84, R5, RZ, 0x1e ;  /* 0x0000000554047211 */ /* 0x000fe200078ff0ff */
[----:B------:R-:W-:Y:S01]  /*0ea0*/  IMAD R5, R2, c[0x0][0x1a0], RZ ;  /* 0x0000680002057a24 */ /* 0x000fe200078e02ff */
[----:B------:R-:W-:Y:S01]  /*0eb0*/  LOP3.LUT R6, R0, 0x1f, RZ, 0xc0, !PT ;  /* 0x0000001f00067812 */ /* 0x000fe200078ec0ff */
[----:B------:R-:W-:Y:S01]  /*0ec0*/  IMAD R10, R8, c[0x0][0x1b4], RZ ;  /* 0x00006d00080a7a24 */ /* 0x000fe200078e02ff */
[----:B------:R-:W-:Y:S01]  /*0ed0*/  IADD3 R4, R3, R4, RZ ;  /* 0x0000000403047210 */ /* 0x000fe20007ffe0ff */
[----:B------:R-:W-:Y:S01]  /*0ee0*/  IMAD R3, R2, c[0x0][0x1b0], RZ ;  /* 0x00006c0002037a24 */ /* 0x000fe200078e02ff */
[----:B------:R-:W-:Y:S01]  /*0ef0*/  LOP3.LUT R11, R80, 0x10, RZ, 0xc0, !PT ;  /* 0x00000010500b7812 */ /* 0x000fe200078ec0ff */
[----:B------:R-:W-:Y:S01]  /*0f00*/  IMAD R7, R6, c[0x0][0x1a8], RZ ;  /* 0x00006a0006077a24 */ /* 0x000fe200078e02ff */
[----:B------:R-:W-:Y:S01]  /*0f10*/  LOP3.LUT R9, R0, 0x7, RZ, 0xc0, !PT ;  /* 0x0000000700097812 */ /* 0x000fe200078ec0ff */
[----:B------:R-:W-:Y:S01]  /*0f20*/  IMAD.MOV.U32 R92, RZ, RZ, -0x800000 ;  /* 0xff800000ff5c7424 */ /* 0x000fe200078e00ff */
[----:B------:R-:W-:Y:S01]  /*0f30*/  LOP3.LUT R16, R79, 0x30, RZ, 0xc0, !PT ;  /* 0x000000304f107812 */ /* 0x000fe200078ec0ff */
[----:B------:R-:W-:Y:S01]  /*0f40*/  CS2R R44, SRZ ;  /* 0x00000000002c7805 */ /* 0x000fe2000001ff00 */
[----:B------:R-:W-:Y:S01]  /*0f50*/  LOP3.LUT R14, R11, 0x60, R0, 0xf8, !PT ;  /* 0x000000600b0e7812 */ /* 0x000fe200078ef800 */
[----:B------:R-:W-:Y:S01]  /*0f60*/  IMAD.SHL.U32 R11, R10, 0x2, RZ ;  /* 0x000000020a0b7824 */ /* 0x000fe200078e00ff */
[----:B------:R-:W-:Y:S01]  /*0f70*/  SHF.L.U32 R8, R3, 0x1, RZ ;  /* 0x0000000103087819 */ /* 0x000fe200000006ff */
[----:B------:R-:W-:Y:S01]  /*0f80*/  IMAD R17, R9, 0x40, R16 ;  /* 0x0000004009117824 */ /* 0x000fe200078e0210 */
[----:B------:R-:W-:Y:S01]  /*0f90*/  SHF.L.U32 R6, R5, 0x1, RZ ;  /* 0x0000000105067819 */ /* 0x000fe200000006ff */
[----:B------:R-:W-:Y:S01]  /*0fa0*/  IMAD R13, R9, 0x110, RZ ;  /* 0x00000110090d7824 */ /* 0x000fe200078e02ff */
[C---:B------:R-:W-:Y:S01]  /*0fb0*/  SHF.L.U32 R9, R7.reuse, 0x1, RZ ;  /* 0x0000000107097819 */ /* 0x040fe200000006ff */
[----:B------:R-:W-:Y:S01]  /*0fc0*/  IMAD.HI R7, R7, 0x2, RZ ;  /* 0x0000000207077827 */ /* 0x000fe200078e02ff */
[----:B------:R-:W-:Y:S01]  /*0fd0*/  LOP3.LUT R12, R0, 0x10, RZ, 0xc0, !PT ;  /* 0x00000010000c7812 */ /* 0x000fe200078ec0ff */
[----:B------:R-:W-:Y:S01]  /*0fe0*/  CS2R R46, SRZ ;  /* 0x00000000002e7805 */ /* 0x000fe2000001ff00 */
[----:B------:R-:W-:Y:S01]  /*0ff0*/  IADD3 R88, P2, P3, R11, c[0x0][0x170], R8 ;  /* 0x00005c000b587a10 */ /* 0x000fe20007b5e008 */
[----:B------:R-:W-:Y:S01]  /*1000*/  IMAD.HI R10, R10, 0x2, RZ ;  /* 0x000000020a0a7827 */ /* 0x000fe200078e02ff */
[----:B------:R-:W-:Y:S01]  /*1010*/  SHF.R.U32.HI R8, RZ, 0x5, R0 ;  /* 0x00000005ff087819 */ /* 0x000fe20000011600 */
[----:B------:R-:W-:Y:S01]  /*1020*/  CS2R R60, SRZ ;  /* 0x00000000003c7805 */ /* 0x000fe2000001ff00 */
[----:B------:R-:W-:Y:S01]  /*1030*/  IADD3 R106, P0, P1, R9, c[0x0][0x168], R6 ;  /* 0x00005a00096a7a10 */ /* 0x000fe2000791e006 */
[----:B------:R-:W-:Y:S01]  /*1040*/  IMAD.HI R6, R5, 0x2, RZ ;  /* 0x0000000205067827 */ /* 0x000fe200078e02ff */
[----:B------:R-:W-:Y:S01]  /*1050*/  SHF.L.U32 R9, R12, 0x7, RZ ;  /* 0x000000070c097819 */ /* 0x000fe200000006ff */
[----:B------:R-:W-:Y:S01]  /*1060*/  CS2R R62, SRZ ;  /* 0x00000000003e7805 */ /* 0x000fe2000001ff00 */
[----:B------:R-:W-:Y:S01]  /*1070*/  LOP3.LUT R14, R13, R14, RZ, 0x3c, !PT ;  /* 0x0000000e0d0e7212 */ /* 0x000fe200078e3cff */
[----:B------:R-:W-:Y:S01]  /*1080*/  CS2R R24, SRZ ;  /* 0x0000000000187805 */ /* 0x000fe2000001ff00 */
[----:B------:R-:W-:Y:S01]  /*1090*/  SGXT.U32 R8, R8, 0x2 ;  /* 0x000000020808781a */ /* 0x000fe20000000000 */
[----:B------:R-:W-:Y:S01]  /*10a0*/  IMAD R13, R12, -0x70, R9 ;  /* 0xffffff900c0d7824 */ /* 0x000fe200078e0209 */
[----:B------:R-:W-:Y:S01]  /*10b0*/  SHF.R.U32.HI R11, RZ, 0x4, R0 ;  /* 0x00000004ff0b7819 */ /* 0x000fe20000011600 */
[----:B------:R-:W-:Y:S01]  /*10c0*/  CS2R R26, SRZ ;  /* 0x00000000001a7805 */ /* 0x000fe2000001ff00 */
[----:B------:R-:W-:Y:S01]  /*10d0*/  IADD3 R5, R9, R14, RZ ;  /* 0x0000000e09057210 */ /* 0x000fe20007ffe0ff */
[----:B------:R-:W-:Y:S01]  /*10e0*/  IMAD R8, R8, c[0x0][0x1a4], RZ ;  /* 0x0000690008087a24 */ /* 0x000fe200078e02ff */
[----:B------:R-:W-:Y:S01]  /*10f0*/  IADD3.X R16, R7, c[0x0][0x16c], R6, P0, P1 ;  /* 0x00005b0007107a10 */ /* 0x000fe200007e2406 */
[----:B------:R-:W-:Y:S01]  /*1100*/  IMAD.HI R7, R3, 0x2, RZ ;  /* 0x0000000203077827 */ /* 0x000fe200078e02ff */
[----:B------:R-:W-:Y:S01]  /*1110*/  MOV R12, c[0x0][0x1a4] ;  /* 0x00006900000c7a02 */ /* 0x000fe20000000f00 */
[----:B------:R-:W-:Y:S01]  /*1120*/  CS2R R56, SRZ ;  /* 0x0000000000387805 */ /* 0x000fe2000001ff00 */
[----:B------:R-:W-:Y:S01]  /*1130*/  SHF.R.S32.HI R9, RZ, 0x2, R0 ;  /* 0x00000002ff097819 */ /* 0x000fe20000011400 */
[----:B------:R-:W-:Y:S01]  /*1140*/  CS2R R58, SRZ ;  /* 0x00000000003a7805 */ /* 0x000fe2000001ff00 */
[----:B------:R-:W-:Y:S01]  /*1150*/  SGXT.U32 R6, R11, 0x3 ;  /* 0x000000030b06781a */ /* 0x000fe20000000000 */
[----:B------:R-:W-:Y:S01]  /*1160*/  IMAD R3, R12, 0x4, R8 ;  /* 0x000000040c037824 */ /* 0x000fe200078e0208 */
[----:B------:R-:W-:Y:S01]  /*1170*/  SGXT R9, R9, 0x1 ;  /* 0x000000010909781a */ /* 0x000fe20000000200 */
[----:B------:R-:W-:Y:S01]  /*1180*/  CS2R R28, SRZ ;  /* 0x00000000001c7805 */ /* 0x000fe2000001ff00 */
[----:B------:R-:W-:Y:S01]  /*1190*/  MOV R15, c[0x0][0x1b8] ;  /* 0x00006e00000f7a02 */ /* 0x000fe20000000f00 */
[----:B------:R-:W-:Y:S01]  /*11a0*/  IMAD R11, R6, c[0x0][0x1b8], RZ ;  /* 0x00006e00060b7a24 */ /* 0x000fe200078e02ff */
[----:B------:R-:W-:Y:S01]  /*11b0*/  LOP3.LUT R9, R78, 0x90, R9, 0xf8, !PT ;  /* 0x000000904e097812 */ /* 0x000fe200078ef809 */
[----:B------:R-:W-:Y:S01]  /*11c0*/  CS2R R30, SRZ ;  /* 0x00000000001e7805 */ /* 0x000fe2000001ff00 */
[----:B------:R-:W-:Y:S01]  /*11d0*/  IADD3.X R14, R10, c[0x0][0x174], R7, P2, P3 ;  /* 0x00005d000a0e7a10 */ /* 0x000fe200017e6407 */
[----:B------:R-:W-:Y:S01]  /*11e0*/  IMAD R10, R15, 0x8, R11 ;  /* 0x000000080f0a7824 */ /* 0x000fe200078e020b */
[C---:B------:R-:W-:Y:S01]  /*11f0*/  LEA R7, R12.reuse, R3, 0x2 ;  /* 0x000000030c077211 */ /* 0x040fe200078e10ff */
[----:B------:R-:W-:Y:S01]  /*1200*/  CS2R R32, SRZ ;  /* 0x0000000000207805 */ /* 0x000fe2000001ff00 */
[----:B------:R-:W-:Y:S01]  /*1210*/  LOP3.LUT R6, R9, 0x10, R80, 0x78, !PT ;  /* 0x0000001009067812 */ /* 0x000fe200078e7850 */
[----:B------:R-:W-:Y:S01]  /*1220*/  CS2R R34, SRZ ;  /* 0x0000000000227805 */ /* 0x000fe2000001ff00 */
[----:B------:R-:W-:Y:S01]  /*1230*/  LEA R9, R12, R7, 0x2 ;  /* 0x000000070c097211 */ /* 0x000fe200078e10ff */
[----:B------:R-:W-:Y:S01]  /*1240*/  CS2R R36, SRZ ;  /* 0x0000000000247805 */ /* 0x000fe2000001ff00 */
[----:B------:R-:W-:Y:S01]  /*1250*/  LEA R110, P1, R3, R106, 0x1 ;  /* 0x0000006a036e7211 */ /* 0x000fe200078208ff */
[----:B------:R-:W-:Y:S01]  /*1260*/  CS2R R38, SRZ ;  /* 0x0000000000267805 */ /* 0x000fe2000001ff00 */
[----:B------:R-:W-:Y:S01]  /*1270*/  LEA R12, R15, R10, 0x3 ;  /* 0x0000000a0f0c7211 */ /* 0x000fe200078e18ff */
[----:B------:R-:W-:Y:S01]  /*1280*/  CS2R R40, SRZ ;  /* 0x0000000000287805 */ /* 0x000fe2000001ff00 */
[-C--:B------:R-:W-:Y:S01]  /*1290*/  LEA R112, P0, R8, R106.reuse, 0x1 ;  /* 0x0000006a08707211 */ /* 0x080fe200078008ff */
[----:B------:R-:W-:Y:S01]  /*12a0*/  CS2R R42, SRZ ;  /* 0x00000000002a7805 */ /* 0x000fe2000001ff00 */
[-C--:B------:R-:W-:Y:S01]  /*12b0*/  LEA R108, P2, R7, R106.reuse, 0x1 ;  /* 0x0000006a076c7211 */ /* 0x080fe200078408ff */
[----:B------:R-:W-:Y:S01]  /*12c0*/  UMOV UR4, URZ ;  /* 0x0000003f00047c82 */ /* 0x000fe20008000000 */
[----:B------:R-:W-:Y:S01]  /*12d0*/  LEA R106, P3, R9, R106, 0x1 ;  /* 0x0000006a096a7211 */ /* 0x000fe200078608ff */
[----:B------:R-:W-:Y:S01]  /*12e0*/  UMOV UR5, URZ ;  /* 0x0000003f00057c82 */ /* 0x000fe20008000000 */
[----:B------:R-:W-:-:S02]  /*12f0*/  LEA.HI.X.SX32 R111, R3, R16, 0x1, P1 ;  /* 0x00000010036f7211 */ /* 0x000fc400008f0eff */
[----:B------:R-:W-:Y:S02]  /*1300*/  LEA R3, R15, R12, 0x3 ;  /* 0x0000000c0f037211 */ /* 0x000fe400078e18ff */
[-C--:B------:R-:W-:Y:S02]  /*1310*/  LEA.HI.X.SX32 R113, R8, R16.reuse, 0x1, P0 ;  /* 0x0000001008717211 */ /* 0x080fe400000f0eff */
[-C--:B------:R-:W-:Y:S02]  /*1320*/  LEA.HI.X.SX32 R109, R7, R16.reuse, 0x1, P2 ;  /* 0x00000010076d7211 */ /* 0x080fe400010f0eff */
[----:B------:R-:W-:Y:S02]  /*1330*/  LEA.HI.X.SX32 R107, R9, R16, 0x1, P3 ;  /* 0x00000010096b7211 */ /* 0x000fe400018f0eff */
[-C--:B------:R-:W-:Y:S02]  /*1340*/  LEA R104, P0, R11, R88.reuse, 0x1 ;  /* 0x000000580b687211 */ /* 0x080fe400078008ff */
[----:B------:R-:W-:-:S02]  /*1350*/  LEA R102, P1, R10, R88, 0x1 ;  /* 0x000000580a667211 */ /* 0x000fc400078208ff */
[-C--:B------:R-:W-:Y:S02]  /*1360*/  LEA R100, P2, R12, R88.reuse, 0x1 ;  /* 0x000000580c647211 */ /* 0x080fe400078408ff */
[C---:B------:R-:W-:Y:S02]  /*1370*/  LEA R88, P3, R3.reuse, R88, 0x1 ;  /* 0x0000005803587211 */ /* 0x040fe400078608ff */
[-C--:B------:R-:W-:Y:S02]  /*1380*/  LEA.HI.X.SX32 R103, R10, R14.reuse, 0x1, P1 ;  /* 0x0000000e0a677211 */ /* 0x080fe400008f0eff */
[----:B------:R-:W-:Y:S02]  /*1390*/  LEA.HI.X.SX32 R89, R3, R14, 0x1, P3 ;  /* 0x0000000e03597211 */ /* 0x000fe400018f0eff */
[----:B------:R-:W-:Y:S02]  /*13a0*/  SHF.R.S32.HI R3, RZ, 0x6, R0 ;  /* 0x00000006ff037819 */ /* 0x000fe40000011400 */
[----:B------:R-:W-:-:S02]  /*13b0*/  IADD3 R6, R6, R13, RZ ;  /* 0x0000000d06067210 */ /* 0x000fc40007ffe0ff */
[----:B------:R-:W-:Y:S02]  /*13c0*/  SGXT R3, R3, 0x1 ;  /* 0x000000010303781a */ /* 0x000fe40000000200 */
[-C--:B------:R-:W-:Y:S02]  /*13d0*/  LEA.HI.X.SX32 R105, R11, R14.reuse, 0x1, P0 ;  /* 0x0000000e0b697211 */ /* 0x080fe400000f0eff */
[----:B------:R-:W-:Y:S02]  /*13e0*/  LOP3.LUT R3, R3, 0x90, RZ, 0xc0, !PT ;  /* 0x0000009003037812 */ /* 0x000fe400078ec0ff */
[----:B------:R-:W-:Y:S02]  /*13f0*/  LEA.HI.X.SX32 R101, R12, R14, 0x1, P2 ;  /* 0x0000000e0c657211 */ /* 0x000fe400010f0eff */
[----:B------:R-:W-:Y:S02]  /*1400*/  LOP3.LUT R10, R3, 0x7e, R80, 0x78, !PT ;  /* 0x0000007e030a7812 */ /* 0x000fe400078e7850 */
[----:B------:R-:W-:-:S02]  /*1410*/  MOV R77, 0x3f800000 ;  /* 0x3f800000004d7802 */ /* 0x000fc40000000f00 */
[----:B------:R-:W-:Y:S02]  /*1420*/  MOV R8, RZ ;  /* 0x000000ff00087202 */ /* 0x000fe40000000f00 */
[----:B------:R-:W-:Y:S02]  /*1430*/  MOV R7, RZ ;  /* 0x000000ff00077202 */ /* 0x000fe40000000f00 */
[----:B------:R-:W-:Y:S02]  /*1440*/  MOV R15, 0x3f800000 ;  /* 0x3f800000000f7802 */ /* 0x000fe40000000f00 */
[----:B------:R-:W-:Y:S02]  /*1450*/  MOV R14, 0x3f800000 ;  /* 0x3f800000000e7802 */ /* 0x000fe40000000f00 */
[----:B------:R-:W-:Y:S02]  /*1460*/  MOV R91, 0xff800000 ;  /* 0xff800000005b7802 */ /* 0x000fe40000000f00 */
[----:B------:R-:W-:-:S02]  /*1470*/  MOV R87, 0xff800000 ;  /* 0xff80000000577802 */ /* 0x000fc40000000f00 */
[----:B------:R-:W-:Y:S02]  /*1480*/  LOP3.LUT R9, R17, 0x30, R80, 0x78, !PT ;  /* 0x0000003011097812 */ /* 0x000fe400078e7850 */
[C---:B------:R-:W-:Y:S02]  /*1490*/  IADD3 R11, R4.reuse, 0x48, RZ ;  /* 0x00000048040b7810 */ /* 0x040fe40007ffe0ff */
[C---:B------:R-:W-:Y:S02]  /*14a0*/  IADD3 R12, R4.reuse, 0x40, RZ ;  /* 0x00000040040c7810 */ /* 0x040fe40007ffe0ff */
[----:B------:R-:W-:Y:S02]  /*14b0*/  IADD3 R13, R4, 0x8, RZ ;  /* 0x00000008040d7810 */ /* 0x000fe40007ffe0ff */
[----:B------:R-:W-:Y:S02]  /*14c0*/  LOP3.LUT R3, R10, 0x20, RZ, 0x3c, !PT ;  /* 0x000000200a037812 */ /* 0x000fe400078e3cff */
.L_x_1:
[----:B------:R-:W-:-:S04]  /*14d0*/  IMAD.WIDE R16, R8, 0x2, R112 ;  /* 0x0000000208107825 */ /* 0x000fc800078e0270 */
[C---:B------:R-:W-:Y:S02]  /*14e0*/  IMAD.WIDE R20, R8.reuse, 0x2, R108 ;  /* 0x0000000208147825 */ /* 0x040fe400078e026c */
[----:B------:R-:W2:Y:S02]  /*14f0*/  LDG.E.U16 R17, [R16.64] ;  /* 0x0000000610117981 */ /* 0x000ea4000c1e1500 */
[C---:B------:R-:W-:Y:S02]  /*1500*/  IMAD.WIDE R18, R8.reuse, 0x2, R110 ;  /* 0x0000000208127825 */ /* 0x040fe400078e026e */
[----:B------:R-:W3:Y:S02]  /*1510*/  LDG.E.U16 R21, [R20.64] ;  /* 0x0000000614157981 */ /* 0x000ee4000c1e1500 */
[----:B------:R-:W-:Y:S02]  /*1520*/  IMAD.WIDE R22, R8, 0x2, R106 ;  /* 0x0000000208167825 */ /* 0x000fe400078e026a */
[----:B------:R-:W4:Y:S04]  /*1530*/  LDG.E.U16 R18, [R18.64] ;  /* 0x0000000612127981 */ /* 0x000f28000c1e1500 */
[----:B------:R-:W5:Y:S04]  /*1540*/  LDG.E.U16 R22, [R22.64] ;  /* 0x0000000616167981 */ /* 0x000f68000c1e1500 */
[----:B------:R-:W-:Y:S01]  /*1550*/  BAR.SYNC.DEFER_BLOCKING 0x0 ;  /* 0x0000000000007b1d */ /* 0x000fe20000010000 */
[----:B------:R-:W-:-:S04]  /*1560*/  IMAD.WIDE R68, R7, 0x2, R104 ;  /* 0x0000000207447825 */ /* 0x000fc800078e0268 */
[----:B------:R-:W-:-:S04]  /*1570*/  IMAD.WIDE R96, R7, 0x2, R100 ;  /* 0x0000000207607825 */ /* 0x000fc800078e0264 */
[----:B------:R-:W-:-:S04]  /*1580*/  IMAD.WIDE R98, R7, 0x2, R88 ;  /* 0x0000000207627825 */ /* 0x000fc800078e0258 */
[----:B------:R-:W-:Y:S01]  /*1590*/  IMAD.WIDE R70, R7, 0x2, R102 ;  /* 0x0000000207467825 */ /* 0x000fe200078e0266 */
[----:B--2---:R-:W-:Y:S04]  /*15a0*/  STS.U16 [R10+0x2000], R17 ;  /* 0x002000110a007388 */ /* 0x004fe80000000400 */
[----:B---3--:R-:W-:Y:S04]  /*15b0*/  STS.U16 [R10+0x2200], R21 ;  /* 0x002200150a007388 */ /* 0x008fe80000000400 */
[----:B----4-:R-:W-:Y:S04]  /*15c0*/  STS.U16 [R3+0x2100], R18 ;  /* 0x0021001203007388 */ /* 0x010fe80000000400 */
[----:B-----5:R-:W-:Y:S04]  /*15d0*/  STS.U16 [R3+0x2300], R22 ;  /* 0x0023001603007388 */ /* 0x020fe80000000400 */
[----:B------:R-:W-:Y:S06]  /*15e0*/  BAR.SYNC.DEFER_BLOCKING 0x0 ;  /* 0x0000000000007b1d */ /* 0x000fec0000010000 */
[----:B------:R0:W2:Y:S04]  /*15f0*/  LDG.E.U16 R93, [R68.64] ;  /* 0x00000006445d7981 */ /* 0x0000a8000c1e1500 */
[----:B------:R0:W3:Y:S04]  /*1600*/  LDG.E.U16 R95, [R70.64] ;  /* 0x00000006465f7981 */ /* 0x0000e8000c1e1500 */
[----:B------:R1:W4:Y:S04]  /*1610*/  LDG.E.U16 R97, [R96.64] ;  /* 0x0000000660617981 */ /* 0x000328000c1e1500 */
[----:B------:R5:W2:Y:S04]  /*1620*/  LDG.E.U16 R99, [R98.64] ;  /* 0x0000000662637981 */ /* 0x000aa8000c1e1500 */
[----:B------:R-:W-:Y:S04]  /*1630*/  LDSM.16.MT88.4 R48, [R5] ;  /* 0x000000000530783b */ /* 0x000fe80000004200 */
[----:B------:R-:W1:Y:S04]  /*1640*/  LDSM.16.M88.4 R20, [R9+0x2000] ;  /* 0x002000000914783b */ /* 0x000e680000000200 */
[----:B------:R-:W5:Y:S04]  /*1650*/  LDSM.16.M88.4 R16, [R9+0x2200] ;  /* 0x002200000910783b */ /* 0x000f680000000200 */
[----:B------:R-:W5:Y:S04]  /*1660*/  LDSM.16.MT88.4 R52, [R5+0x1000] ;  /* 0x001000000534783b */ /* 0x000f680000004200 */
[----:B------:R-:W5:Y:S04]  /*1670*/  LDSM.16.MT88.4 R72, [R5+0x80] ;  /* 0x000080000548783b */ /* 0x000f680000004200 */
[----:B0-----:R-:W0:Y:S04]  /*1680*/  LDSM.16.MT88.4 R68, [R5+0x1080] ;  /* 0x001080000544783b */ /* 0x001e280000004200 */
[----:B------:R-:W-:Y:S01]  /*1690*/  BAR.SYNC.DEFER_BLOCKING 0x0 ;  /* 0x0000000000007b1d */ /* 0x000fe20000010000 */
[C---:B-1----:R-:W-:Y:S08]  /*16a0*/  HMMA.16816.F32.BF16 R64, R48.reuse, R20, RZ ;  /* 0x000000143040723c */ /* 0x042ff000000418ff */
[----:B-----5:R-:W-:Y:S11]  /*16b0*/  HMMA.16816.F32.BF16 R48, R48, R16, RZ ;  /* 0x000000103030723c */ /* 0x020ff600000418ff */
[----:B------:R-:W-:Y:S05]  /*16c0*/  @!UPT UIADD3 URZ, URZ, URZ, URZ ;  /* 0x0000003f3f3ff290 */ /* 0x000fea000fffe03f */
[C---:B------:R-:W-:Y:S08]  /*16d0*/  HMMA.16816.F32.BF16 R64, R52.reuse, R22, R64 ;  /* 0x000000163440723c */ /* 0x040ff00000041840 */
[----:B------:R-:W-:Y:S08]  /*16e0*/  HMMA.16816.F32.BF16 R52, R52, R18, R48 ;  /* 0x000000123434723c */ /* 0x000ff00000041830 */
[C---:B------:R-:W-:Y:S07]  /*16f0*/  HMMA.16816.F32.BF16 R48, R72.reuse, R20, RZ ;  /* 0x000000144830723c */ /* 0x040fee00000418ff */
[----:B------:R-:W-:Y:S01]  /*1700*/  LEA R20, P1, R82, UR4, 0x1 ;  /* 0x0000000452147c11 */ /* 0x000fe2000f8208ff */
[----:B------:R-:W-:Y:S03]  /*1710*/  HMMA.16816.F32.BF16 R72, R72, R16, RZ ;  /* 0x000000104848723c */ /* 0x000fe600000418ff */
[----:B------:R-:W-:-:S02]  /*1720*/  ISETP.GT.U32.AND P0, PT, R20, R4, PT ;  /* 0x000000041400720c */ /* 0x000fc40003f04070 */
[C---:B------:R-:W-:Y:S02]  /*1730*/  IADD3 R21, P4, R20.reuse, 0x8, RZ ;  /* 0x0000000814157810 */ /* 0x040fe40007f9e0ff */
[----:B------:R-:W-:Y:S02]  /*1740*/  IADD3.X R17, RZ, UR5, RZ, P1, !PT ;  /* 0x00000005ff117c10 */ /* 0x000fe40008ffe4ff */
[-C--:B------:R-:W-:Y:S01]  /*1750*/  ISETP.GE.U32.AND P2, PT, R20, R4.reuse, PT ;  /* 0x000000041400720c */ /* 0x080fe20003f46070 */
[----:B------:R-:W-:Y:S01]  /*1760*/  FMUL R64, R64, c[0x0][0x188] ;  /* 0x0000620040407a20 */ /* 0x000fe20000400000 */
[----:B------:R-:W-:Y:S01]  /*1770*/  IADD3 R16, P3, R20, 0x9, RZ ;  /* 0x0000000914107810 */ /* 0x000fe20007f7e0ff */
[----:B------:R-:W-:Y:S01]  /*1780*/  FMUL R65, R65, c[0x0][0x188] ;  /* 0x0000620041417a20 */ /* 0x000fe20000400000 */
[----:B------:R-:W-:Y:S02]  /*1790*/  ISETP.GT.U32.AND P1, PT, R21, R4, PT ;  /* 0x000000041500720c */ /* 0x000fe40003f24070 */
[----:B------:R-:W-:-:S02]  /*17a0*/  ISETP.GT.U32.AND.EX P0, PT, R17, RZ, PT, P0 ;  /* 0x000000ff1100720c */ /* 0x000fc40003f04100 */
[----:B------:R-:W-:Y:S02]  /*17b0*/  ISETP.GE.U32.AND.EX P2, PT, R17, RZ, PT, P2 ;  /* 0x000000ff1100720c */ /* 0x000fe40003f46120 */
[----:B------:R-:W-:Y:S01]  /*17c0*/  IADD3.X R98, RZ, R17, RZ, P4, !PT ;  /* 0x00000011ff627210 */ /* 0x000fe200027fe4ff */
[----:B------:R-:W-:Y:S01]  /*17d0*/  IMAD.X R114, RZ, RZ, R17, P3 ;  /* 0x000000ffff727224 */ /* 0x000fe200018e0611 */
[----:B------:R-:W-:Y:S01]  /*17e0*/  ISETP.GT.U32.AND P5, PT, R16, R4, PT ;  /* 0x000000041000720c */ /* 0x000fe20003fa4070 */
[----:B------:R-:W-:Y:S01]  /*17f0*/  FMUL R52, R52, c[0x0][0x188] ;  /* 0x0000620034347a20 */ /* 0x000fe20000400000 */
[----:B------:R-:W-:Y:S02]  /*1800*/  ISETP.GT.U32.AND.EX P1, PT, R98, RZ, PT, P1 ;  /* 0x000000ff6200720c */ /* 0x000fe40003f24110 */
[----:B------:R-:W-:Y:S02]  /*1810*/  FSEL R96, R64, -INF , !P0 ;  /* 0xff80000040607808 */ /* 0x000fe40004000000 */
[----:B------:R-:W-:Y:S01]  /*1820*/  FSEL R94, R65, -INF , !P2 ;  /* 0xff800000415e7808 */ /* 0x000fe20005000000 */
[----:B------:R-:W-:Y:S01]  /*1830*/  FMUL R53, R53, c[0x0][0x188] ;  /* 0x0000620035357a20 */ /* 0x000fe20000400000 */
[----:B------:R-:W-:-:S02]  /*1840*/  ISETP.GT.U32.AND.EX P2, PT, R114, RZ, PT, P5 ;  /* 0x000000ff7200720c */ /* 0x000fc40003f44150 */
[----:B------:R-:W-:Y:S02]  /*1850*/  FSEL R52, R52, -INF , !P1 ;  /* 0xff80000034347808 */ /* 0x000fe40004800000 */
[----:B------:R-:W-:Y:S02]  /*1860*/  FMNMX R65, R96, R94, !PT ;  /* 0x0000005e60417209 */ /* 0x000fe40007800000 */
[----:B------:R-:W-:Y:S02]  /*1870*/  FSEL R64, R53, -INF , !P2 ;  /* 0xff80000035407808 */ /* 0x000fe40005000000 */
[----:B------:R-:W-:Y:S01]  /*1880*/  FMNMX R65, R52, R65, !PT ;  /* 0x0000004134417209 */ /* 0x000fe20007800000 */
[----:B0-----:R-:W-:Y:S01]  /*1890*/  HMMA.16816.F32.BF16 R48, R68, R22, R48 ;  /* 0x000000164430723c */ /* 0x001fe20000041830 */
[CC--:B------:R-:W-:Y:S02]  /*18a0*/  ISETP.GT.U32.AND P1, PT, R20.reuse, R13.reuse, PT ;  /* 0x0000000d1400720c */ /* 0x0c0fe40003f24070 */
[----:B------:R-:W-:-:S04]  /*18b0*/  ISETP.GE.U32.AND P2, PT, R20, R13, PT ;  /* 0x0000000d1400720c */ /* 0x000fc80003f46070 */
[----:B------:R-:W-:Y:S01]  /*18c0*/  FMNMX R22, R64, R65, !PT ;  /* 0x0000004140167209 */ /* 0x000fe20007800000 */
[----:B------:R-:W-:Y:S01]  /*18d0*/  HMMA.16816.F32.BF16 R72, R68, R18, R72 ;  /* 0x000000124448723c */ /* 0x000fe20000041848 */
[C---:B------:R-:W-:Y:S02]  /*18e0*/  ISETP.GT.U32.AND.EX P1, PT, R17.reuse, RZ, PT, P1 ;  /* 0x000000ff1100720c */ /* 0x040fe40003f24110 */
[----:B------:R-:W-:Y:S01]  /*18f0*/  ISETP.GE.U32.AND.EX P2, PT, R17, RZ, PT, P2 ;  /* 0x000000ff1100720c */ /* 0x000fe20003f46120 */
[----:B------:R-:W0:Y:S03]  /*1900*/  SHFL.BFLY PT, R23, R22, 0x2, 0x1f ;  /* 0x0c401f0016177f89 */ /* 0x000e2600000e0000 */
[----:B------:R-:W-:Y:S02]  /*1910*/  FMUL R19, R66, c[0x0][0x188] ;  /* 0x0000620042137a20 */ /* 0x000fe40000400000 */
[----:B------:R-:W-:Y:S01]  /*1920*/  FMUL R18, R67, c[0x0][0x188] ;  /* 0x0000620043127a20 */ /* 0x000fe20000400000 */
[----:B------:R-:W-:Y:S01]  /*1930*/  ISETP.GT.U32.AND P3, PT, R16, R13, PT ;  /* 0x0000000d1000720c */ /* 0x000fe20003f64070 */
[----:B------:R-:W-:Y:S01]  /*1940*/  FMUL R53, R54, c[0x0][0x188] ;  /* 0x0000620036357a20 */ /* 0x000fe20000400000 */
[----:B------:R-:W-:-:S02]  /*1950*/  FSEL R19, R19, -INF , !P1 ;  /* 0xff80000013137808 */ /* 0x000fc40004800000 */
[----:B------:R-:W-:Y:S01]  /*1960*/  FSEL R18, R18, -INF , !P2 ;  /* 0xff80000012127808 */ /* 0x000fe20005000000 */
[----:B------:R-:W-:Y:S01]  /*1970*/  FMUL R55, R55, c[0x0][0x188] ;  /* 0x0000620037377a20 */ /* 0x000fe20000400000 */
[----:B------:R-:W-:Y:S02]  /*1980*/  ISETP.GT.U32.AND.EX P1, PT, R114, RZ, PT, P3 ;  /* 0x000000ff7200720c */ /* 0x000fe40003f24130 */
[----:B------:R-:W-:Y:S02]  /*1990*/  FSEL R53, R53, -INF , !P0 ;  /* 0xff80000035357808 */ /* 0x000fe40004000000 */
[----:B------:R-:W-:Y:S02]  /*19a0*/  FMNMX R54, R19, R18, !PT ;  /* 0x0000001213367209 */ /* 0x000fe40007800000 */
[----:B------:R-:W-:Y:S02]  /*19b0*/  FSEL R67, R55, -INF , !P1 ;  /* 0xff80000037437808 */ /* 0x000fe40004800000 */
[----:B------:R-:W-:-:S04]  /*19c0*/  FMNMX R54, R53, R54, !PT ;  /* 0x0000003635367209 */ /* 0x000fc80007800000 */
[----:B------:R-:W-:Y:S02]  /*19d0*/  FMNMX R54, R67, R54, !PT ;  /* 0x0000003643367209 */ /* 0x000fe40007800000 */
[----:B0-----:R-:W-:-:S03]  /*19e0*/  FMNMX R55, R22, R23, !PT ;  /* 0x0000001716377209 */ /* 0x001fc60007800000 */
[----:B------:R-:W0:Y:S04]  /*19f0*/  SHFL.BFLY PT, R65, R54, 0x2, 0x1f ;  /* 0x0c401f0036417f89 */ /* 0x000e2800000e0000 */
[----:B------:R-:W1:Y:S01]  /*1a00*/  SHFL.BFLY PT, R66, R55, 0x1, 0x1f ;  /* 0x0c201f0037427f89 */ /* 0x000e6200000e0000 */
[CC--:B------:R-:W-:Y:S01]  /*1a10*/  ISETP.GE.U32.AND P2, PT, R20.reuse, R12.reuse, PT ;  /* 0x0000000c1400720c */ /* 0x0c0fe20003f46070 */
[----:B------:R-:W-:Y:S01]  /*1a20*/  FMUL R49, R49, c[0x0][0x188] ;  /* 0x0000620031317a20 */ /* 0x000fe20000400000 */
[-C--:B------:R-:W-:Y:S02]  /*1a30*/  ISETP.GT.U32.AND P0, PT, R20, R12.reuse, PT ;  /* 0x0000000c1400720c */ /* 0x080fe40003f04070 */
[-C--:B------:R-:W-:Y:S02]  /*1a40*/  ISETP.GT.U32.AND P1, PT, R21, R12.reuse, PT ;  /* 0x0000000c1500720c */ /* 0x080fe40003f24070 */
[C---:B------:R-:W-:Y:S01]  /*1a50*/  ISETP.GE.U32.AND.EX P2, PT, R17.reuse, RZ, PT, P2 ;  /* 0x000000ff1100720c */ /* 0x040fe20003f46120 */
[----:B------:R-:W-:Y:S01]  /*1a60*/  FMUL R48, R48, c[0x0][0x188] ;  /* 0x0000620030307a20 */ /* 0x000fe20000400000 */
[----:B------:R-:W-:Y:S01]  /*1a70*/  ISETP.GT.U32.AND.EX P0, PT, R17, RZ, PT, P0 ;  /* 0x000000ff1100720c */ /* 0x000fe20003f04100 */
[----:B------:R-:W-:Y:S01]  /*1a80*/  FMUL R22, R72, c[0x0][0x188] ;  /* 0x0000620048167a20 */ /* 0x000fe20000400000 */
[----:B------:R-:W-:-:S02]  /*1a90*/  ISETP.GT.U32.AND P3, PT, R16, R12, PT ;  /* 0x0000000c1000720c */ /* 0x000fc40003f64070 */
[----:B------:R-:W-:Y:S02]  /*1aa0*/  ISETP.GT.U32.AND.EX P1, PT, R98, RZ, PT, P1 ;  /* 0x000000ff6200720c */ /* 0x000fe40003f24110 */
[----:B------:R-:W-:Y:S02]  /*1ab0*/  FSEL R49, R49, -INF , !P2 ;  /* 0xff80000031317808 */ /* 0x000fe40005000000 */
[----:B------:R-:W-:Y:S01]  /*1ac0*/  ISETP.GT.U32.AND P2, PT, R21, R11, PT ;  /* 0x0000000b1500720c */ /* 0x000fe20003f44070 */
[----:B------:R-:W-:Y:S01]  /*1ad0*/  FMUL R68, R73, c[0x0][0x188] ;  /* 0x0000620049447a20 */ /* 0x000fe20000400000 */
[----:B------:R-:W-:Y:S02]  /*1ae0*/  FSEL R48, R48, -INF , !P0 ;  /* 0xff80000030307808 */ /* 0x000fe40004000000 */
[----:B0-----:R-:W-:Y:S02]  /*1af0*/  FMNMX R21, R54, R65, !PT ;  /* 0x0000004136157209 */ /* 0x001fe40007800000 */
[----:B------:R-:W-:-:S02]  /*1b00*/  ISETP.GT.U32.AND.EX P0, PT, R114, RZ, PT, P3 ;  /* 0x000000ff7200720c */ /* 0x000fc40003f04130 */
[----:B------:R-:W-:Y:S02]  /*1b10*/  FSEL R22, R22, -INF , !P1 ;  /* 0xff80000016167808 */ /* 0x000fe40004800000 */
[CC--:B------:R-:W-:Y:S02]  /*1b20*/  ISETP.GT.U32.AND P1, PT, R20.reuse, R11.reuse, PT ;  /* 0x0000000b1400720c */ /* 0x0c0fe40003f24070 */
[----:B------:R-:W-:Y:S01]  /*1b30*/  ISETP.GE.U32.AND P3, PT, R20, R11, PT ;  /* 0x0000000b1400720c */ /* 0x000fe20003f66070 */
[----:B------:R-:W0:Y:S01]  /*1b40*/  SHFL.BFLY PT, R54, R21, 0x1, 0x1f ;  /* 0x0c201f0015367f89 */ /* 0x000e2200000e0000 */
[----:B------:R-:W-:Y:S02]  /*1b50*/  FSEL R68, R68, -INF , !P0 ;  /* 0xff80000044447808 */ /* 0x000fe40004000000 */
[----:B------:R-:W-:Y:S02]  /*1b60*/  FMNMX R23, R48, R49, !PT ;  /* 0x0000003130177209 */ /* 0x000fe40007800000 */
[----:B------:R-:W-:-:S02]  /*1b70*/  ISETP.GT.U32.AND.EX P0, PT, R17, RZ, PT, P1 ;  /* 0x000000ff1100720c */ /* 0x000fc40003f04110 */
[----:B------:R-:W-:Y:S01]  /*1b80*/  ISETP.GE.U32.AND.EX P3, PT, R17, RZ, PT, P3 ;  /* 0x000000ff1100720c */ /* 0x000fe20003f66130 */
[----:B------:R-:W-:Y:S01]  /*1b90*/  FMUL R17, R50, c[0x0][0x188] ;  /* 0x0000620032117a20 */ /* 0x000fe20000400000 */
[----:B------:R-:W-:Y:S01]  /*1ba0*/  ISETP.GT.U32.AND P4, PT, R16, R11, PT ;  /* 0x0000000b1000720c */ /* 0x000fe20003f84070 */
[----:B------:R-:W-:Y:S01]  /*1bb0*/  FMUL R16, R51, c[0x0][0x188] ;  /* 0x0000620033107a20 */ /* 0x000fe20000400000 */
[----:B-1----:R-:W-:Y:S02]  /*1bc0*/  FMNMX R55, R55, R66, !PT ;  /* 0x0000004237377209 */ /* 0x002fe40007800000 */
[----:B------:R-:W-:Y:S02]  /*1bd0*/  FMNMX R23, R22, R23, !PT ;  /* 0x0000001716177209 */ /* 0x000fe40007800000 */
[----:B------:R-:W-:Y:S01]  /*1be0*/  FMNMX R65, R55, R90, !PT ;  /* 0x0000005a37417209 */ /* 0x000fe20007800000 */
[----:B------:R-:W-:Y:S01]  /*1bf0*/  FMUL R55, R74, c[0x0][0x188] ;  /* 0x000062004a377a20 */ /* 0x000fe20000400000 */
[----:B------:R-:W-:-:S02]  /*1c00*/  ISETP.GT.U32.AND.EX P1, PT, R98, RZ, PT, P2 ;  /* 0x000000ff6200720c */ /* 0x000fc40003f24120 */
[----:B------:R-:W-:Y:S02]  /*1c10*/  FSEL R17, R17, -INF , !P0 ;  /* 0xff80000011117808 */ /* 0x000fe40004000000 */
[----:B------:R-:W-:Y:S02]  /*1c20*/  FSEL R16, R16, -INF , !P3 ;  /* 0xff80000010107808 */ /* 0x000fe40005800000 */
[----:B------:R-:W-:Y:S01]  /*1c30*/  FMNMX R20, R68, R23, !PT ;  /* 0x0000001744147209 */ /* 0x000fe20007800000 */
[----:B------:R-:W-:Y:S01]  /*1c40*/  FMUL R23, R75, c[0x0][0x188] ;  /* 0x000062004b177a20 */ /* 0x000fe20000400000 */
[----:B------:R-:W-:Y:S02]  /*1c50*/  ISETP.GT.U32.AND.EX P2, PT, R114, RZ, PT, P4 ;  /* 0x000000ff7200720c */ /* 0x000fe40003f44140 */
[----:B------:R-:W-:Y:S02]  /*1c60*/  FSEL R55, R55, -INF , !P1 ;  /* 0xff80000037377808 */ /* 0x000fe40004800000 */
[----:B------:R-:W-:Y:S01]  /*1c70*/  FMNMX R50, R17, R16, !PT ;  /* 0x0000001011327209 */ /* 0x000fe20007800000 */
[----:B------:R-:W1:Y:S01]  /*1c80*/  SHFL.BFLY PT, R69, R20, 0x2, 0x1f ;  /* 0x0c401f0014457f89 */ /* 0x000e6200000e0000 */
[----:B------:R-:W-:-:S02]  /*1c90*/  FSEL R23, R23, -INF , !P2 ;  /* 0xff80000017177808 */ /* 0x000fc40005000000 */
[----:B------:R-:W-:-:S04]  /*1ca0*/  FMNMX R50, R55, R50, !PT ;  /* 0x0000003237327209 */ /* 0x000fc80007800000 */
[----:B------:R-:W-:Y:S02]  /*1cb0*/  FMNMX R50, R23, R50, !PT ;  /* 0x0000003217327209 */ /* 0x000fe40007800000 */
[----:B0-----:R-:W-:-:S03]  /*1cc0*/  FMNMX R66, R21, R54, !PT ;  /* 0x0000003615427209 */ /* 0x001fc60007800000 */
[----:B------:R-:W0:Y:S01]  /*1cd0*/  SHFL.BFLY PT, R21, R50, 0x2, 0x1f ;  /* 0x0c401f0032157f89 */ /* 0x000e2200000e0000 */
[----:B------:R-:W-:Y:S01]  /*1ce0*/  FADD R51, R52, -R65 ;  /* 0x8000004134337221 */ /* 0x000fe20000000000 */
[----:B-1----:R-:W-:-:S05]  /*1cf0*/  FMNMX R69, R20, R69, !PT ;  /* 0x0000004514457209 */ /* 0x002fca0007800000 */
[----:B------:R-:W1:Y:S01]  /*1d00*/  SHFL.BFLY PT, R20, R69, 0x1, 0x1f ;  /* 0x0c201f0045147f89 */ /* 0x000e6200000e0000 */
[----:B------:R-:W-:Y:S02]  /*1d10*/  FMUL R70, R51, 1.4426950216293334961 ;  /* 0x3fb8aa3b33467820 */ /* 0x000fe40000400000 */
[----:B------:R-:W-:Y:S01]  /*1d20*/  FADD R51, R64, -R65 ;  /* 0x8000004140337221 */ /* 0x000fe20000000000 */
[----:B------:R-:W-:Y:S02]  /*1d30*/  FMNMX R64, R66, R91, !PT ;  /* 0x0000005b42407209 */ /* 0x000fe40007800000 */
[----:B0-----:R-:W-:Y:S01]  /*1d40*/  FMNMX R21, R50, R21, !PT ;  /* 0x0000001532157209 */ /* 0x001fe20007800000 */
[----:B------:R-:W-:Y:S02]  /*1d50*/  FMUL R75, R51, 1.4426950216293334961 ;  /* 0x3fb8aa3b334b7820 */ /* 0x000fe40000400000 */
[----:B------:R-:W-:Y:S02]  /*1d60*/  FADD R51, -R65, R90 ;  /* 0x0000005a41337221 */ /* 0x000fe40000000100 */
[----:B------:R-:W0:Y:S01]  /*1d70*/  SHFL.BFLY PT, R50, R21, 0x1, 0x1f ;  /* 0x0c201f0015327f89 */ /* 0x000e2200000e0000 */
[----:B------:R-:W-:-:S02]  /*1d80*/  FADD R19, R19, -R64 ;  /* 0x8000004013137221 */ /* 0x000fc40000000000 */
[----:B------:R-:W-:Y:S02]  /*1d90*/  FMUL R66, R51, 1.4426950216293334961 ;  /* 0x3fb8aa3b33427820 */ /* 0x000fe40000400000 */
[----:B------:R-:W-:Y:S02]  /*1da0*/  FMUL R51, R19, 1.4426950216293334961 ;  /* 0x3fb8aa3b13337820 */ /* 0x000fe40000400000 */
[----:B------:R-:W-:Y:S02]  /*1db0*/  FADD R19, R18, -R64 ;  /* 0x8000004012137221 */ /* 0x000fe40000000000 */
[--C-:B------:R-:W-:Y:S01]  /*1dc0*/  FADD R96, R96, -R65.reuse ;  /* 0x8000004160607221 */ /* 0x100fe20000000000 */
[----:B------:R5:W-:Y:S01]  /*1dd0*/  MUFU.EX2 R54, R70 ;  /* 0x0000004600367308 */ /* 0x000be20000000800 */
[----:B------:R-:W-:Y:S02]  /*1de0*/  FADD R94, R94, -R65 ;  /* 0x800000415e5e7221 */ /* 0x000fe40000000000 */
[----:B------:R-:W-:Y:S01]  /*1df0*/  FMUL R71, R96, 1.4426950216293334961 ;  /* 0x3fb8aa3b60477820 */ /* 0x000fe20000400000 */
[----:B-1----:R-:W-:Y:S01]  /*1e00*/  FMNMX R69, R69, R20, !PT ;  /* 0x0000001445457209 */ /* 0x002fe20007800000 */
[----:B------:R-:W-:-:S02]  /*1e10*/  FMUL R94, R94, 1.4426950216293334961 ;  /* 0x3fb8aa3b5e5e7820 */ /* 0x000fc40000400000 */
[----:B-----5:R-:W-:Y:S02]  /*1e20*/  FMUL R70, R19, 1.4426950216293334961 ;  /* 0x3fb8aa3b13467820 */ /* 0x020fe40000400000 */
[--C-:B------:R-:W-:Y:S01]  /*1e30*/  FADD R19, R53, -R64.reuse ;  /* 0x8000004035137221 */ /* 0x100fe20000000000 */
[----:B------:R-:W-:Y:S03]  /*1e40*/  MUFU.EX2 R71, R71 ;  /* 0x0000004700477308 */ /* 0x000fe60000000800 */
[----:B------:R-:W-:Y:S02]  /*1e50*/  FMUL R90, R19, 1.4426950216293334961 ;  /* 0x3fb8aa3b135a7820 */ /* 0x000fe40000400000 */
[----:B------:R-:W-:Y:S01]  /*1e60*/  FADD R19, R67, -R64 ;  /* 0x8000004043137221 */ /* 0x000fe20000000000 */
[----:B------:R-:W-:Y:S02]  /*1e70*/  FMNMX R67, R69, R92, !PT ;  /* 0x0000005c45437209 */ /* 0x000fe40007800000 */
[----:B------:R-:W1:Y:S01]  /*1e80*/  MUFU.EX2 R52, R94 ;  /* 0x0000005e00347308 */ /* 0x000e620000000800 */
[----:B------:R-:W-:Y:S01]  /*1e90*/  FMUL R19, R19, 1.4426950216293334961 ;  /* 0x3fb8aa3b13137820 */ /* 0x000fe20000400000 */
[----:B0-----:R-:W-:Y:S01]  /*1ea0*/  FMNMX R50, R21, R50, !PT ;  /* 0x0000003215327209 */ /* 0x001fe20007800000 */
[----:B------:R-:W-:-:S05]  /*1eb0*/  FADD R68, R68, -R67 ;  /* 0x8000004344447221 */ /* 0x000fca0000000000 */
[----:B------:R-:W-:Y:S01]  /*1ec0*/  MUFU.EX2 R18, R51 ;  /* 0x0000003300127308 */ /* 0x000fe20000000800 */
[----:B------:R-:W-:-:S07]  /*1ed0*/  FMUL R73, R68, 1.4426950216293334961 ;  /* 0x3fb8aa3b44497820 */ /* 0x000fce0000400000 */
[----:B------:R-:W0:Y:S01]  /*1ee0*/  MUFU.EX2 R53, R70 ;  /* 0x0000004600357308 */ /* 0x000e220000000800 */
[----:B------:R-:W-:-:S07]  /*1ef0*/  FMNMX R68, R50, R87, !PT ;  /* 0x0000005732447209 */ /* 0x000fce0007800000 */
[----:B------:R-:W-:Y:S01]  /*1f00*/  MUFU.EX2 R90, R90 ;  /* 0x0000005a005a7308 */ /* 0x000fe20000000800 */
[----:B------:R-:W-:-:S07]  /*1f10*/  FADD R20, -R64, R91 ;  /* 0x0000005b40147221 */ /* 0x000fce0000000100 */
[----:B------:R-:W5:Y:S01]  /*1f20*/  MUFU.EX2 R75, R75 ;  /* 0x0000004b004b7308 */ /* 0x000f620000000800 */
[----:B------:R-:W-:Y:S01]  /*1f30*/  FADD R48, R48, -R67 ;  /* 0x8000004330307221 */ /* 0x000fe20000000000 */
[----:B--2---:R1:W-:Y:S01]  /*1f40*/  STS.U16 [R10+0x2000], R93 ;  /* 0x0020005d0a007388 */ /* 0x0043e20000000400 */
[----:B------:R-:W-:-:S05]  /*1f50*/  FADD R17, R17, -R68 ;  /* 0x8000004411117221 */ /* 0x000fca0000000000 */
[----:B------:R2:W0:Y:S01]  /*1f60*/  MUFU.EX2 R115, R19 ;  /* 0x0000001300737308 */ /* 0x0004220000000800 */
[----:B------:R-:W-:Y:S01]  /*1f70*/  FADD R16, R16, -R68 ;  /* 0x8000004410107221 */ /* 0x000fe20000000000 */
[----:B---3--:R-:W-:Y:S01]  /*1f80*/  STS.U16 [R10+0x2100], R95 ;  /* 0x0021005f0a007388 */ /* 0x008fe20000000400 */
[----:B------:R-:W-:Y:S02]  /*1f90*/  FADD R49, R49, -R67 ;  /* 0x8000004331317221 */ /* 0x000fe40000000000 */
[----:B-1----:R-:W-:Y:S01]  /*1fa0*/  FADD R93, R71, R52 ;  /* 0x00000034475d7221 */ /* 0x002fe20000000000 */
[----:B----4-:R-:W-:Y:S01]  /*1fb0*/  STS.U16 [R10+0x2200], R97 ;  /* 0x002200610a007388 */ /* 0x010fe20000000400 */
[----:B------:R-:W-:Y:S01]  /*1fc0*/  FMUL R69, R20, 1.4426950216293334961 ;  /* 0x3fb8aa3b14457820 */ /* 0x000fe20000400000 */
[----:B------:R-:W-:Y:S02]  /*1fd0*/  F2FP.BF16.PACK_AB R52, R52, R71 ;  /* 0x000000473434723e */ /* 0x000fe400000010ff */
[----:B------:R-:W-:Y:S01]  /*1fe0*/  STS.U16 [R10+0x2300], R99 ;  /* 0x002300630a007388 */ /* 0x000fe20000000400 */
[----:B------:R-:W-:-:S02]  /*1ff0*/  FMUL R20, R48, 1.4426950216293334961 ;  /* 0x3fb8aa3b30147820 */ /* 0x000fc40000400000 */
[----:B------:R-:W-:Y:S02]  /*2000*/  FADD R22, R22, -R67 ;  /* 0x8000004316167221 */ /* 0x000fe40000000000 */
[----:B------:R-:W-:Y:S02]  /*2010*/  FMUL R21, R17, 1.4426950216293334961 ;  /* 0x3fb8aa3b11157820 */ /* 0x000fe40000400000 */
[----:B0-----:R-:W-:Y:S02]  /*2020*/  FADD R71, R18, R53 ;  /* 0x0000003512477221 */ /* 0x001fe40000000000 */
[----:B------:R-:W-:Y:S02]  /*2030*/  FMUL R74, R16, 1.4426950216293334961 ;  /* 0x3fb8aa3b104a7820 */ /* 0x000fe40000400000 */
[----:B------:R-:W-:Y:S02]  /*2040*/  FADD R72, R54, R93 ;  /* 0x0000005d36487221 */ /* 0x000fe40000000000 */
[----:B------:R-:W-:-:S02]  /*2050*/  FMUL R49, R49, 1.4426950216293334961 ;  /* 0x3fb8aa3b31317820 */ /* 0x000fc40000400000 */
[----:B------:R-:W-:Y:S02]  /*2060*/  FADD R55, R55, -R68 ;  /* 0x8000004437377221 */ /* 0x000fe40000000000 */
[----:B--2---:R-:W-:Y:S01]  /*2070*/  FADD R19, -R67, R92 ;  /* 0x0000005c43137221 */ /* 0x004fe20000000100 */
[----:B-----5:R-:W-:Y:S01]  /*2080*/  F2FP.BF16.PACK_AB R54, R75, R54 ;  /* 0x000000364b36723e */ /* 0x020fe200000010ff */
[----:B------:R-:W-:Y:S02]  /*2090*/  FMUL R22, R22, 1.4426950216293334961 ;  /* 0x3fb8aa3b16167820 */ /* 0x000fe40000400000 */
[----:B------:R-:W-:Y:S02]  /*20a0*/  FADD R92, R90, R71 ;  /* 0x000000475a5c7221 */ /* 0x000fe40000000000 */
[----:B------:R-:W-:Y:S01]  /*20b0*/  FADD R23, R23, -R68 ;  /* 0x8000004417177221 */ /* 0x000fe20000000000 */
[----:B------:R-:W-:Y:S01]  /*20c0*/  MUFU.EX2 R20, R20 ;  /* 0x0000001400147308 */ /* 0x000fe20000000800 */
[----:B------:R-:W-:-:S02]  /*20d0*/  FADD R71, R75, R72 ;  /* 0x000000484b477221 */ /* 0x000fc40000000000 */
[----:B------:R-:W-:Y:S01]  /*20e0*/  FMUL R75, R55, 1.4426950216293334961 ;  /* 0x3fb8aa3b374b7820 */ /* 0x000fe20000400000 */
[----:B------:R-:W-:Y:S01]  /*20f0*/  F2FP.BF16.PACK_AB R55, R115, R90 ;  /* 0x0000005a7337723e */ /* 0x000fe200000010ff */
[----:B------:R-:W-:-:S03]  /*2100*/  FMUL R90, R23, 1.4426950216293334961 ;  /* 0x3fb8aa3b175a7820 */ /* 0x000fc60000400000 */
[----:B------:R-:W0:Y:S01]  /*2110*/  MUFU.EX2 R91, R49 ;  /* 0x00000031005b7308 */ /* 0x000e220000000800 */
[----:B------:R-:W-:Y:S07]  /*2120*/  BAR.SYNC.DEFER_BLOCKING 0x0 ;  /* 0x0000000000007b1d */ /* 0x000fee0000010000 */
[----:B------:R-:W-:Y:S08]  /*2130*/  MUFU.EX2 R21, R21 ;  /* 0x0000001500157308 */ /* 0x000ff00000000800 */
[----:B------:R-:W1:Y:S08]  /*2140*/  MUFU.EX2 R74, R74 ;  /* 0x0000004a004a7308 */ /* 0x000e700000000800 */
[----:B------:R-:W2:Y:S08]  /*2150*/  MUFU.EX2 R22, R22 ;  /* 0x0000001600167308 */ /* 0x000eb00000000800 */
[----:B------:R-:W3:Y:S01]  /*2160*/  MUFU.EX2 R23, R75 ;  /* 0x0000004b00177308 */ /* 0x000ee20000000800 */
[----:B------:R-:W-:-:S07]  /*2170*/  FADD R72, R115, R92 ;  /* 0x0000005c73487221 */ /* 0x000fce0000000000 */
[----:B------:R-:W4:Y:S08]  /*2180*/  MUFU.EX2 R73, R73 ;  /* 0x0000004900497308 */ /* 0x000f300000000800 */
[----:B------:R-:W5:Y:S01]  /*2190*/  MUFU.EX2 R90, R90 ;  /* 0x0000005a005a7308 */ /* 0x000f620000000800 */
[----:B------:R-:W-:Y:S01]  /*21a0*/  FMUL R70, R19, 1.4426950216293334961 ;  /* 0x3fb8aa3b13467820 */ /* 0x000fe20000400000 */
[----:B------:R-:W-:Y:S01]  /*21b0*/  F2FP.BF16.PACK_AB R53, R53, R18 ;  /* 0x000000123535723e */ /* 0x000fe200000010ff */
[----:B0-----:R-:W-:Y:S01]  /*21c0*/  FADD R93, R20, R91 ;  /* 0x0000005b145d7221 */ /* 0x001fe20000000000 */
[----:B------:R-:W-:Y:S01]  /*21d0*/  LDSM.16.M88.4 R48, [R6+0x2000] ;  /* 0x002000000630783b */ /* 0x000fe20000000200 */
[----:B-1----:R-:W-:Y:S01]  /*21e0*/  FADD R92, R21, R74 ;  /* 0x0000004a155c7221 */ /* 0x002fe20000000000 */
[----:B------:R-:W-:-:S02]  /*21f0*/  F2FP.BF16.PACK_AB R20, R91, R20 ;  /* 0x000000145b14723e */ /* 0x000fc400000010ff */
[----:B------:R-:W-:Y:S01]  /*2200*/  LDSM.16.M88.4 R16, [R6+0x2200] ;  /* 0x002200000610783b */ /* 0x000fe20000000200 */
[----:B--2---:R-:W-:Y:S02]  /*2210*/  FADD R94, R22, R93 ;  /* 0x0000005d165e7221 */ /* 0x004fe40000000000 */
[----:B---3--:R-:W-:Y:S02]  /*2220*/  FADD R91, R23, R92 ;  /* 0x0000005c175b7221 */ /* 0x008fe40000000000 */
[----:B----4-:R-:W-:Y:S02]  /*2230*/  FADD R75, R73, R94 ;  /* 0x0000005e494b7221 */ /* 0x010fe40000000000 */
[----:B-----5:R-:W-:Y:S02]  /*2240*/  FADD R91, R90, R91 ;  /* 0x0000005b5a5b7221 */ /* 0x020fe40000000000 */
[----:B------:R-:W-:Y:S01]  /*2250*/  FADD R87, -R68, R87 ;  /* 0x0000005744577221 */ /* 0x000fe20000000100 */
[----:B------:R-:W0:Y:S03]  /*2260*/  SHFL.BFLY PT, R92, R71, 0x2, 0x1f ;  /* 0x0c401f00475c7f89 */ /* 0x000e2600000e0000 */
[----:B------:R-:W-:Y:S01]  /*2270*/  FMUL R87, R87, 1.4426950216293334961 ;  /* 0x3fb8aa3b57577820 */ /* 0x000fe20000400000 */
[----:B------:R-:W1:Y:S04]  /*2280*/  SHFL.BFLY PT, R93, R72, 0x2, 0x1f ;  /* 0x0c401f00485d7f89 */ /* 0x000e6800000e0000 */
[----:B------:R-:W2:Y:S04]  /*2290*/  SHFL.BFLY PT, R94, R75, 0x2, 0x1f ;  /* 0x0c401f004b5e7f89 */ /* 0x000ea800000e0000 */
[----:B------:R-:W3:Y:S01]  /*22a0*/  SHFL.BFLY PT, R96, R91, 0x2, 0x1f ;  /* 0x0c401f005b607f89 */ /* 0x000ee200000e0000 */
[----:B------:R-:W-:Y:S01]  /*22b0*/  F2FP.BF16.PACK_AB R22, R73, R22 ;  /* 0x000000164916723e */ /* 0x000fe200000010ff */
[----:B------:R-:W4:Y:S08]  /*22c0*/  MUFU.EX2 R66, R66 ;  /* 0x0000004200427308 */ /* 0x000f300000000800 */
[----:B------:R-:W5:Y:S08]  /*22d0*/  MUFU.EX2 R69, R69 ;  /* 0x0000004500457308 */ /* 0x000f700000000800 */
[----:B------:R-:W0:Y:S08]  /*22e0*/  MUFU.EX2 R70, R70 ;  /* 0x0000004600467308 */ /* 0x000e300000000800 */
[----:B------:R-:W0:Y:S01]  /*22f0*/  MUFU.EX2 R73, R87 ;  /* 0x0000005700497308 */ /* 0x000e220000000800 */
[----:B----4-:R-:W-:Y:S01]  /*2300*/  FMUL R44, R66, R44 ;  /* 0x0000002c422c7220 */ /* 0x010fe20000400000 */
[----:B------:R-:W-:Y:S01]  /*2310*/  F2FP.BF16.PACK_AB R21, R74, R21 ;  /* 0x000000154a15723e */ /* 0x000fe200000010ff */
[----:B------:R-:W-:Y:S01]  /*2320*/  FMUL R45, R66, R45 ;  /* 0x0000002d422d7220 */ /* 0x000fe20000400000 */
[----:B------:R-:W-:Y:S01]  /*2330*/  F2FP.BF16.PACK_AB R23, R90, R23 ;  /* 0x000000175a17723e */ /* 0x000fe200000010ff */
[----:B-----5:R-:W-:-:S02]  /*2340*/  FMUL R46, R69, R46 ;  /* 0x0000002e452e7220 */ /* 0x020fc40000400000 */
[C---:B------:R-:W-:Y:S02]  /*2350*/  FMUL R47, R69.reuse, R47 ;  /* 0x0000002f452f7220 */ /* 0x040fe40000400000 */
[C---:B------:R-:W-:Y:S02]  /*2360*/  FMUL R60, R66.reuse, R60 ;  /* 0x0000003c423c7220 */ /* 0x040fe40000400000 */
[C---:B------:R-:W-:Y:S02]  /*2370*/  FMUL R61, R66.reuse, R61 ;  /* 0x0000003d423d7220 */ /* 0x040fe40000400000 */
[C---:B------:R-:W-:Y:S02]  /*2380*/  FMUL R62, R69.reuse, R62 ;  /* 0x0000003e453e7220 */ /* 0x040fe40000400000 */
[----:B------:R-:W-:Y:S02]  /*2390*/  FMUL R63, R69, R63 ;  /* 0x0000003f453f7220 */ /* 0x000fe40000400000 */
[----:B------:R-:W-:-:S02]  /*23a0*/  FMUL R24, R66, R24 ;  /* 0x0000001842187220 */ /* 0x000fc40000400000 */
[C---:B------:R-:W-:Y:S02]  /*23b0*/  FMUL R25, R66.reuse, R25 ;  /* 0x0000001942197220 */ /* 0x040fe40000400000 */
[C---:B------:R-:W-:Y:S02]  /*23c0*/  FMUL R26, R69.reuse, R26 ;  /* 0x0000001a451a7220 */ /* 0x040fe40000400000 */
[C---:B------:R-:W-:Y:S02]  /*23d0*/  FMUL R27, R69.reuse, R27 ;  /* 0x0000001b451b7220 */ /* 0x040fe40000400000 */
[C---:B------:R-:W-:Y:S02]  /*23e0*/  FMUL R56, R66.reuse, R56 ;  /* 0x0000003842387220 */ /* 0x040fe40000400000 */
[----:B------:R-:W-:Y:S02]  /*23f0*/  FMUL R57, R66, R57 ;  /* 0x0000003942397220 */ /* 0x000fe40000400000 */
[----:B------:R-:W-:-:S02]  /*2400*/  FMUL R58, R69, R58 ;  /* 0x0000003a453a7220 */ /* 0x000fc40000400000 */
[----:B------:R-:W-:Y:S02]  /*2410*/  FMUL R59, R69, R59 ;  /* 0x0000003b453b7220 */ /* 0x000fe40000400000 */
[C---:B0-----:R-:W-:Y:S02]  /*2420*/  FMUL R28, R70.reuse, R28 ;  /* 0x0000001c461c7220 */ /* 0x041fe40000400000 */
[C---:B------:R-:W-:Y:S02]  /*2430*/  FMUL R29, R70.reuse, R29 ;  /* 0x0000001d461d7220 */ /* 0x040fe40000400000 */
[C---:B------:R-:W-:Y:S02]  /*2440*/  FMUL R30, R73.reuse, R30 ;  /* 0x0000001e491e7220 */ /* 0x040fe40000400000 */
[----:B------:R-:W-:Y:S02]  /*2450*/  FMUL R31, R73, R31 ;  /* 0x0000001f491f7220 */ /* 0x000fe40000400000 */
[----:B------:R-:W-:-:S02]  /*2460*/  FMUL R32, R70, R32 ;  /* 0x0000002046207220 */ /* 0x000fc40000400000 */
[----:B------:R-:W-:Y:S02]  /*2470*/  FMUL R33, R70, R33 ;  /* 0x0000002146217220 */ /* 0x000fe40000400000 */
[C---:B------:R-:W-:Y:S02]  /*2480*/  FMUL R34, R73.reuse, R34 ;  /* 0x0000002249227220 */ /* 0x040fe40000400000 */
[----:B------:R-:W-:Y:S02]  /*2490*/  FMUL R35, R73, R35 ;  /* 0x0000002349237220 */ /* 0x000fe40000400000 */
[----:B------:R-:W-:Y:S02]  /*24a0*/  FADD R92, R71, R92 ;  /* 0x0000005c475c7221 */ /* 0x000fe40000000000 */
[----:B-1----:R-:W-:Y:S02]  /*24b0*/  FADD R93, R72, R93 ;  /* 0x0000005d485d7221 */ /* 0x002fe40000000000 */
[----:B--2---:R-:W-:-:S02]  /*24c0*/  FADD R94, R75, R94 ;  /* 0x0000005e4b5e7221 */ /* 0x004fc40000000000 */
[----:B---3--:R-:W-:Y:S01]  /*24d0*/  FADD R96, R91, R96 ;  /* 0x000000605b607221 */ /* 0x008fe20000000000 */
[C---:B------:R-:W-:Y:S01]  /*24e0*/  HMMA.16816.F32.BF16 R44, R52.reuse, R48, R44 ;  /* 0x00000030342c723c */ /* 0x040fe2000004182c */
[----:B------:R-:W-:Y:S01]  /*24f0*/  UIADD3 UR4, UP0, UR4, 0x10, URZ ;  /* 0x0000001004047890 */ /* 0x000fe2000ff1e03f */
[C---:B------:R-:W-:Y:S02]  /*2500*/  FMUL R36, R70.reuse, R36 ;  /* 0x0000002446247220 */ /* 0x040fe40000400000 */
[----:B------:R-:W-:Y:S02]  /*2510*/  FMUL R37, R70, R37 ;  /* 0x0000002546257220 */ /* 0x000fe40000400000 */
[C---:B------:R-:W-:Y:S02]  /*2520*/  FMUL R38, R73.reuse, R38 ;  /* 0x0000002649267220 */ /* 0x040fe40000400000 */
[----:B------:R-:W-:Y:S01]  /*2530*/  HMMA.16816.F32.BF16 R60, R52, R50, R60 ;  /* 0x00000032343c723c */ /* 0x000fe2000004183c */
[----:B------:R-:W-:Y:S01]  /*2540*/  FMUL R39, R73, R39 ;  /* 0x0000002749277220 */ /* 0x000fe20000400000 */
[----:B------:R-:W-:-:S06]  /*2550*/  UIADD3.X UR5, URZ, UR5, URZ, UP0, !UPT ;  /* 0x000000053f057290 */ /* 0x000fcc00087fe43f */
[C---:B------:R-:W-:Y:S08]  /*2560*/  HMMA.16816.F32.BF16 R24, R52.reuse, R16, R24 ;  /* 0x000000103418723c */ /* 0x040ff00000041818 */
[----:B------:R-:W-:Y:S01]  /*2570*/  HMMA.16816.F32.BF16 R56, R52, R18, R56 ;  /* 0x000000123438723c */ /* 0x000fe20000041838 */
[----:B------:R-:W-:Y:S07]  /*2580*/  SHFL.BFLY PT, R53, R96, 0x1, 0x1f ;  /* 0x0c201f0060357f89 */ /* 0x000fee00000e0000 */
[C---:B------:R-:W-:Y:S01]  /*2590*/  HMMA.16816.F32.BF16 R28, R20.reuse, R48, R28 ;  /* 0x00000030141c723c */ /* 0x040fe2000004181c */
[----:B------:R-:W0:Y:S04]  /*25a0*/  SHFL.BFLY PT, R49, R92, 0x1, 0x1f ;  /* 0x0c201f005c317f89 */ /* 0x000e2800000e0000 */
[----:B------:R-:W1:Y:S03]  /*25b0*/  SHFL.BFLY PT, R48, R93, 0x1, 0x1f ;  /* 0x0c201f005d307f89 */ /* 0x000e6600000e0000 */
[----:B------:R-:W-:Y:S01]  /*25c0*/  HMMA.16816.F32.BF16 R32, R20, R50, R32 ;  /* 0x000000321420723c */ /* 0x000fe20000041820 */
[----:B------:R-:W2:Y:S01]  /*25d0*/  SHFL.BFLY PT, R51, R94, 0x1, 0x1f ;  /* 0x0c201f005e337f89 */ /* 0x000ea200000e0000 */
[----:B------:R-:W-:-:S06]  /*25e0*/  ISETP.LE.U32.AND P0, PT, R81, UR4, PT ;  /* 0x0000000451007c0c */ /* 0x000fcc000bf03070 */
[----:B------:R-:W-:Y:S07]  /*25f0*/  HMMA.16816.F32.BF16 R36, R20, R16, R36 ;  /* 0x000000101424723c */ /* 0x000fee0000041824 */
[----:B------:R-:W-:-:S04]  /*2600*/  MOV R17, UR5 ;  /* 0x0000000500117c02 */ /* 0x000fc80008000f00 */
[----:B------:R-:W-:Y:S01]  /*2610*/  ISETP.GE.U32.AND.EX P0, PT, R17, RZ, PT, P0 ;  /* 0x000000ff1100720c */ /* 0x000fe20003f06100 */
[C---:B------:R-:W-:Y:S02]  /*2620*/  FMUL R40, R70.reuse, R40 ;  /* 0x0000002846287220 */ /* 0x040fe40000400000 */
[----:B------:R-:W-:Y:S02]  /*2630*/  FMUL R41, R70, R41 ;  /* 0x0000002946297220 */ /* 0x000fe40000400000 */
[C---:B------:R-:W-:Y:S02]  /*2640*/  FMUL R42, R73.reuse, R42 ;  /* 0x0000002a492a7220 */ /* 0x040fe40000400000 */
[----:B------:R-:W-:Y:S01]  /*2650*/  FMUL R43, R73, R43 ;  /* 0x0000002b492b7220 */ /* 0x000fe20000400000 */
[----:B------:R-:W-:Y:S01]  /*2660*/  MOV R16, 0x10 ;  /* 0x0000001000107802 */ /* 0x000fe20000000f00 */
[----:B0-----:R-:W-:Y:S02]  /*2670*/  FADD R49, R92, R49 ;  /* 0x000000315c317221 */ /* 0x001fe40000000000 */
[----:B-1----:R-:W-:-:S02]  /*2680*/  FADD R48, R93, R48 ;  /* 0x000000305d307221 */ /* 0x002fc40000000000 */
[----:B--2---:R-:W-:Y:S01]  /*2690*/  FADD R51, R94, R51 ;  /* 0x000000335e337221 */ /* 0x004fe20000000000 */
[----:B------:R-:W-:Y:S01]  /*26a0*/  HMMA.16816.F32.BF16 R40, R20, R18, R40 ;  /* 0x000000121428723c */ /* 0x000fe20000041828 */
[----:B------:R-:W-:Y:S01]  /*26b0*/  FADD R53, R96, R53 ;  /* 0x0000003560357221 */ /* 0x000fe20000000000 */
[----:B------:R-:W-:Y:S01]  /*26c0*/  MOV R90, R65 ;  /* 0x00000041005a7202 */ /* 0x000fe20000000f00 */
[C---:B------:R-:W-:Y:S01]  /*26d0*/  IMAD R7, R16.reuse, c[0x0][0x1b4], R7 ;  /* 0x00006d0010077a24 */ /* 0x040fe200078e0207 */
[----:B------:R-:W-:Y:S01]  /*26e0*/  MOV R92, R67 ;  /* 0x00000043005c7202 */ /* 0x000fe20000000f00 */
[----:B------:R-:W-:Y:S01]  /*26f0*/  IMAD R8, R16, c[0x0][0x1a4], R8 ;  /* 0x0000690010087a24 */ /* 0x000fe200078e0208 */
[----:B------:R-:W-:Y:S01]  /*2700*/  MOV R87, R68 ;  /* 0x0000004400577202 */ /* 0x000fe20000000f00 */
[----:B------:R-:W-:Y:S02]  /*2710*/  FFMA R77, R66, R77, R49 ;  /* 0x0000004d424d7223 */ /* 0x000fe40000000031 */
[----:B------:R-:W-:-:S02]  /*2720*/  FFMA R76, R69, R76, R48 ;  /* 0x0000004c454c7223 */ /* 0x000fc40000000030 */
[----:B------:R-:W-:Y:S02]  /*2730*/  FFMA R15, R70, R15, R51 ;  /* 0x0000000f460f7223 */ /* 0x000fe40000000033 */
[----:B------:R-:W-:Y:S02]  /*2740*/  FFMA R14, R73, R14, R53 ;  /* 0x0000000e490e7223 */ /* 0x000fe40000000035 */
[----:B------:R-:W-:Y:S01]  /*2750*/  IMAD.MOV.U32 R91, RZ, RZ, R64 ;  /* 0x000000ffff5b7224 */ /* 0x000fe200078e0040 */
[----:B------:R-:W-:Y:S01]  /*2760*/  @P0 CALL.REL.NOINC `(.L_x_0) ;  /* 0x0000001000000944 */ /* 0x000fe20003c00000 */
[----:B------:R-:W-:Y:S05]  /*2770*/  BRA `(.L_x_1) ;  /* 0xffffed5000007947 */ /* 0x000fea000383ffff */
.L_x_0:
[----:B------:R-:W-:Y:S01]  /*2780*/  SHF.L.U32 R3, R0, 0x8, RZ ;  /* 0x0000000800037819 */ /* 0x000fe200000006ff */
[C---:B------:R-:W-:Y:S01]  /*2790*/  FMUL R4, R77.reuse, 8388608 ;  /* 0x4b0000004d047820 */ /* 0x040fe20000400000 */
[----:B------:R-:W-:Y:S01]  /*27a0*/  FSETP.GEU.AND P0, PT, R77, 1.175494350822287508e-38, PT ;  /* 0x008000004d00780b */ /* 0x000fe20003f0e000 */
[----:B------:R-:W-:Y:S01]  /*27b0*/  IMAD R7, R2, c[0x0][0x1c0], RZ ;  /* 0x0000700002077a24 */ /* 0x000fe200078e02ff */
[----:B------:R-:W-:Y:S01]  /*27c0*/  LOP3.LUT R78, R78, 0x1800, R3, 0xf8, !PT ;  /* 0x000018004e4e7812 */ /* 0x000fe200078ef803 */
[----:B------:R-:W-:Y:S01]  /*27d0*/  IMAD R12, R83, c[0x0][0x1c4], RZ ;  /* 0x00007100530c7a24 */ /* 0x000fe200078e02ff */
[----:B------:R-:W-:Y:S01]  /*27e0*/  FSEL R3, R4, R77, !P0 ;  /* 0x0000004d04037208 */ /* 0x000fe20004000000 */
[C---:B------:R-:W-:Y:S01]  /*27f0*/  FMUL R4, R76.reuse, 8388608 ;  /* 0x4b0000004c047820 */ /* 0x040fe20000400000 */
[----:B------:R-:W-:Y:S01]  /*2800*/  FSETP.GEU.AND P2, PT, R76, 1.175494350822287508e-38, PT ;  /* 0x008000004c00780b */ /* 0x000fe20003f4e000 */
[----:B------:R-:W-:Y:S01]  /*2810*/  IMAD.HI R13, R7, 0x2, RZ ;  /* 0x00000002070d7827 */ /* 0x000fe200078e02ff */
[----:B------:R-:W-:Y:S01]  /*2820*/  MOV R54, R33 ;  /* 0x0000002100367202 */ /* 0x000fe20000000f00 */
[----:B------:R-:W-:Y:S01]  /*2830*/  BAR.SYNC.DEFER_BLOCKING 0x0 ;  /* 0x0000000000007b1d */ /* 0x000fe20000010000 */
[----:B------:R-:W-:Y:S01]  /*2840*/  FSEL R4, R4, R76, !P2 ;  /* 0x0000004c04047208 */ /* 0x000fe20005000000 */
[----:B------:R-:W-:Y:S01]  /*2850*/  IMAD.MOV.U32 R70, RZ, RZ, R30 ;  /* 0x000000ffff467224 */ /* 0x000fe200078e001e */
[----:B------:R-:W-:Y:S01]  /*2860*/  MOV R33, R14 ;  /* 0x0000000e00217202 */ /* 0x000fe20000000f00 */
[----:B------:R-:W-:Y:S01]  /*2870*/  IMAD.SHL.U32 R21, R12, 0x2, RZ ;  /* 0x000000020c157824 */ /* 0x000fe200078e00ff */
[----:B------:R-:W-:Y:S01]  /*2880*/  IADD3 R11, R4, -0x3f3504f3, RZ ;  /* 0xc0cafb0d040b7810 */ /* 0x000fe20007ffe0ff */
[----:B------:R-:W-:Y:S01]  /*2890*/  IMAD.HI R16, R12, 0x2, RZ ;  /* 0x000000020c107827 */ /* 0x000fe200078e02ff */
[----:B------:R-:W-:-:S02]  /*28a0*/  FSETP.GT.AND P1, PT, |R33|, 8.50705917302346158658e+37, PT ;  /* 0x7e8000002100780b */ /* 0x000fc40003f24200 */
[----:B------:R-:W-:Y:S01]  /*28b0*/  LOP3.LUT R11, R11, 0xff800000, RZ, 0xc0, !PT ;  /* 0xff8000000b0b7812 */ /* 0x000fe200078ec0ff */
[----:B------:R-:W-:Y:S01]  /*28c0*/  IMAD.MOV.U32 R50, RZ, RZ, R35 ;  /* 0x000000ffff327224 */ /* 0x000fe200078e0023 */
[----:B------:R-:W-:Y:S01]  /*28d0*/  LOP3.LUT R6, R79, 0x38, RZ, 0xc0, !PT ;  /* 0x000000384f067812 */ /* 0x000fe200078ec0ff */
[----:B------:R-:W-:Y:S01]  /*28e0*/  IMAD R2, R2, c[0x0][0x1cc], RZ ;  /* 0x0000730002027a24 */ /* 0x000fe200078e02ff */
[----:B------:R-:W-:Y:S01]  /*28f0*/  LOP3.LUT R5, R0, 0x70, RZ, 0xc0, !PT ;  /* 0x0000007000057812 */ /* 0x000fe200078ec0ff */
[----:B------:R-:W0:Y:S01]  /*2900*/  I2F R9, R11 ;  /* 0x0000000b00097306 */ /* 0x000e220000201400 */
[----:B------:R-:W-:Y:S02]  /*2910*/  SHF.L.U32 R20, R7, 0x1, RZ ;  /* 0x0000000107147819 */ /* 0x000fe400000006ff */
[----:B------:R-:W-:Y:S02]  /*2920*/  FSEL R7, RZ, -23, P0 ;  /* 0xc1b80000ff077808 */ /* 0x000fe40000000000 */
[----:B------:R-:W-:Y:S01]  /*2930*/  FSETP.GEU.AND P0, PT, |R33|, 1.175494350822287508e-38, PT ;  /* 0x008000002100780b */ /* 0x000fe20003f0e200 */
[----:B------:R-:W-:Y:S01]  /*2940*/  @P1 FMUL R43, R43, 0.25 ;  /* 0x3e8000002b2b1820 */ /* 0x000fe20000400000 */
[----:B------:R-:W-:Y:S01]  /*2950*/  MOV R66, R31 ;  /* 0x0000001f00427202 */ /* 0x000fe20000000f00 */
[----:B------:R-:W-:Y:S01]  /*2960*/  IMAD R31, R5, 0x4, R6 ;  /* 0x00000004051f7824 */ /* 0x000fe200078e0206 */
[C---:B------:R-:W-:Y:S01]  /*2970*/  FSETP.GEU.AND P4, PT, R33.reuse, 1.175494350822287508e-38, PT ;  /* 0x008000002100780b */ /* 0x040fe20003f8e000 */
[----:B------:R-:W-:Y:S01]  /*2980*/  FMUL R6, R33, 8388608 ;  /* 0x4b00000021067820 */ /* 0x000fe20000400000 */
[----:B------:R-:W-:Y:S01]  /*2990*/  MOV R30, R15 ;  /* 0x0000000f001e7202 */ /* 0x000fe20000000f00 */
[----:B------:R-:W-:Y:S01]  /*29a0*/  @P1 FMUL R42, R42, 0.25 ;  /* 0x3e8000002a2a1820 */ /* 0x000fe20000400000 */
[----:B------:R-:W-:Y:S01]  /*29b0*/  FSEL R12, RZ, -23, P2 ;  /* 0xc1b80000ff0c7808 */ /* 0x000fe20001000000 */
[----:B------:R-:W-:Y:S01]  /*29c0*/  @P1 FMUL R39, R39, 0.25 ;  /* 0x3e80000027271820 */ /* 0x000fe20000400000 */
[----:B------:R-:W-:Y:S01]  /*29d0*/  FSEL R6, R6, R33, !P4 ;  /* 0x0000002106067208 */ /* 0x000fe20006000000 */
[----:B------:R-:W-:Y:S01]  /*29e0*/  @P1 FMUL R33, R33, 0.25 ;  /* 0x3e80000021211820 */ /* 0x000fe20000400000 */
[----:B------:R-:W-:Y:S01]  /*29f0*/  IADD3 R20, P5, P6, R21, c[0x0][0x178], R20 ;  /* 0x00005e0015147a10 */ /* 0x000fe20007ebe014 */
[C---:B------:R-:W-:Y:S01]  /*2a00*/  FMUL R5, R30.reuse, 8388608 ;  /* 0x4b0000001e057820 */ /* 0x040fe20000400000 */
[C---:B------:R-:W-:Y:S01]  /*2a10*/  FSETP.GEU.AND P3, PT, R30.reuse, 1.175494350822287508e-38, PT ;  /* 0x008000001e00780b */ /* 0x040fe20003f6e000 */
[----:B------:R-:W-:Y:S01]  /*2a20*/  @!P0 FMUL R33, R33, 16777216 ;  /* 0x4b80000021218820 */ /* 0x000fe20000400000 */
[----:B------:R-:W-:Y:S01]  /*2a30*/  FSETP.GT.AND P2, PT, |R30|, 8.50705917302346158658e+37, PT ;  /* 0x7e8000001e00780b */ /* 0x000fe20003f44200 */
[----:B0-----:R-:W-:Y:S01]  /*2a40*/  FFMA.FTZ R12, R9, 1.1920928955078125e-07, R12 ;  /* 0x34000000090c7823 */ /* 0x001fe2000001000c */
[----:B------:R-:W-:Y:S01]  /*2a50*/  IADD3.X R21, R16, c[0x0][0x17c], R13, P5, P6 ;  /* 0x00005f0010157a10 */ /* 0x000fe20002fec40d */
[----:B------:R-:W0:Y:S01]  /*2a60*/  MUFU.RCP R9, R33 ;  /* 0x0000002100097308 */ /* 0x000e220000001000 */
[----:B------:R-:W-:Y:S01]  /*2a70*/  FSEL R5, R5, R30, !P3 ;  /* 0x0000001e05057208 */ /* 0x000fe20005800000 */
[----:B------:R-:W-:Y:S01]  /*2a80*/  @P1 FMUL R38, R38, 0.25 ;  /* 0x3e80000026261820 */ /* 0x000fe20000400000 */
[----:B------:R-:W-:Y:S01]  /*2a90*/  FSEL R13, RZ, -23, P3 ;  /* 0xc1b80000ff0d7808 */ /* 0x000fe20001800000 */
[----:B------:R-:W-:Y:S01]  /*2aa0*/  @P1 FMUL R50, R50, 0.25 ;  /* 0x3e80000032321820 */ /* 0x000fe20000400000 */
[----:B------:R-:W-:Y:S01]  /*2ab0*/  FSETP.GEU.AND P3, PT, |R30|, 1.175494350822287508e-38, PT ;  /* 0x008000001e00780b */ /* 0x000fe20003f6e200 */
[----:B------:R-:W-:Y:S01]  /*2ac0*/  @P1 FMUL R66, R66, 0.25 ;  /* 0x3e80000042421820 */ /* 0x000fe20000400000 */
[----:B------:R-:W-:Y:S01]  /*2ad0*/  MOV R52, R34 ;  /* 0x0000002200347202 */ /* 0x000fe20000000f00 */
[----:B------:R-:W-:Y:S01]  /*2ae0*/  @P1 FMUL R70, R70, 0.25 ;  /* 0x3e80000046461820 */ /* 0x000fe20000400000 */
[----:B------:R-:W-:Y:S01]  /*2af0*/  IADD3 R8, R3, -0x3f3504f3, RZ ;  /* 0xc0cafb0d03087810 */ /* 0x000fe20007ffe0ff */
[----:B------:R-:W-:Y:S01]  /*2b00*/  @P2 FMUL R30, R30, 0.25 ;  /* 0x3e8000001e1e2820 */ /* 0x000fe20000400000 */
[----:B------:R-:W-:Y:S01]  /*2b10*/  MOV R48, R36 ;  /* 0x0000002400307202 */ /* 0x000fe20000000f00 */
[----:B------:R-:W-:Y:S01]  /*2b20*/  @P1 FMUL R52, R52, 0.25 ;  /* 0x3e80000034341820 */ /* 0x000fe20000400000 */
[----:B------:R-:W-:Y:S01]  /*2b30*/  LOP3.LUT R8, R8, 0xff800000, RZ, 0xc0, !PT ;  /* 0xff80000008087812 */ /* 0x000fe200078ec0ff */
[----:B------:R-:W-:Y:S01]  /*2b40*/  @!P0 FMUL R43, R43, 16777216 ;  /* 0x4b8000002b2b8820 */ /* 0x000fe20000400000 */
[----:B------:R-:W-:Y:S01]  /*2b50*/  FSETP.GT.AND P1, PT, |R77|, 8.50705917302346158658e+37, PT ;  /* 0x7e8000004d00780b */ /* 0x000fe20003f24200 */
[----:B------:R-:W-:Y:S01]  /*2b60*/  @!P0 FMUL R42, R42, 16777216 ;  /* 0x4b8000002a2a8820 */ /* 0x000fe20000400000 */
[----:B------:R-:W1:Y:S01]  /*2b70*/  I2F R10, R8 ;  /* 0x00000008000a7306 */ /* 0x000e620000201400 */
[----:B------:R-:W-:Y:S01]  /*2b80*/  @!P0 FMUL R39, R39, 16777216 ;  /* 0x4b80000027278820 */ /* 0x000fe20000400000 */
[----:B------:R-:W-:Y:S01]  /*2b90*/  FSEL R16, RZ, -23, P4 ;  /* 0xc1b80000ff107808 */ /* 0x000fe20002000000 */
[----:B------:R-:W-:Y:S01]  /*2ba0*/  @!P0 FMUL R38, R38, 16777216 ;  /* 0x4b80000026268820 */ /* 0x000fe20000400000 */
[----:B------:R-:W-:Y:S01]  /*2bb0*/  FSETP.GEU.AND P4, PT, |R76|, 1.175494350822287508e-38, PT ;  /* 0x008000004c00780b */ /* 0x000fe20003f8e200 */
[----:B------:R-:W-:Y:S01]  /*2bc0*/  @!P0 FMUL R50, R50, 16777216 ;  /* 0x4b80000032328820 */ /* 0x000fe20000400000 */
[----:B------:R-:W-:Y:S01]  /*2bd0*/  SHF.L.U32 R18, R0, 0xa, RZ ;  /* 0x0000000a00127819 */ /* 0x000fe200000006ff */
[----:B------:R-:W-:Y:S01]  /*2be0*/  @!P0 FMUL R52, R52, 16777216 ;  /* 0x4b80000034348820 */ /* 0x000fe20000400000 */
[----:B------:R-:W-:Y:S01]  /*2bf0*/  SHF.R.U32.HI R0, RZ, 0x1, R0 ;  /* 0x00000001ff007819 */ /* 0x000fe20000011600 */
[----:B------:R-:W-:Y:S01]  /*2c00*/  @!P0 FMUL R66, R66, 16777216 ;  /* 0x4b80000042428820 */ /* 0x000fe20000400000 */
[----:B------:R-:W-:Y:S01]  /*2c10*/  IADD3 R22, R5, -0x3f3504f3, RZ ;  /* 0xc0cafb0d05167810 */ /* 0x000fe20007ffe0ff */
[----:B------:R-:W-:Y:S01]  /*2c20*/  @!P0 FMUL R70, R70, 16777216 ;  /* 0x4b80000046468820 */ /* 0x000fe20000400000 */
[----:B------:R-:W-:Y:S01]  /*2c30*/  FSETP.GT.AND P0, PT, |R76|, 8.50705917302346158658e+37, PT ;  /* 0x7e8000004c00780b */ /* 0x000fe20003f04200 */
[----:B------:R-:W-:Y:S01]  /*2c40*/  @!P3 FMUL R30, R30, 16777216 ;  /* 0x4b8000001e1eb820 */ /* 0x000fe20000400000 */
[----:B------:R-:W-:Y:S01]  /*2c50*/  IADD3 R23, R6, -0x3f3504f3, RZ ;  /* 0xc0cafb0d06177810 */ /* 0x000fe20007ffe0ff */
[C---:B0-----:R-:W-:Y:S01]  /*2c60*/  FMUL R35, R9.reuse, R43 ;  /* 0x0000002b09237220 */ /* 0x041fe20000400000 */
[----:B------:R-:W-:Y:S01]  /*2c70*/  LOP3.LUT R0, R0, 0x4, RZ, 0xc0, !PT ;  /* 0x0000000400007812 */ /* 0x000fe200078ec0ff */
[C---:B------:R-:W-:Y:S01]  /*2c80*/  FMUL R36, R9.reuse, R42 ;  /* 0x0000002a09247220 */ /* 0x040fe20000400000 */
[----:B------:R-:W-:Y:S01]  /*2c90*/  LOP3.LUT R22, R22, 0xff800000, RZ, 0xc0, !PT ;  /* 0xff80000016167812 */ /* 0x000fe200078ec0ff */
[----:B------:R-:W-:Y:S01]  /*2ca0*/  FMUL R33, R9, R39 ;  /* 0x0000002709217220 */ /* 0x000fe20000400000 */
[----:B------:R-:W-:Y:S01]  /*2cb0*/  LOP3.LUT R23, R23, 0xff800000, RZ, 0xc0, !PT ;  /* 0xff80000017177812 */ /* 0x000fe200078ec0ff */
[C---:B------:R-:W-:Y:S01]  /*2cc0*/  FMUL R34, R9.reuse, R38 ;  /* 0x0000002609227220 */ /* 0x040fe20000400000 */
[----:B------:R-:W-:Y:S01]  /*2cd0*/  IADD3 R0, R0, R31, RZ ;  /* 0x0000001f00007210 */ /* 0x000fe20007ffe0ff */
[C---:B------:R-:W-:Y:S01]  /*2ce0*/  FMUL R38, R9.reuse, R50 ;  /* 0x0000003209267220 */ /* 0x040fe20000400000 */
[----:B------:R0:W-:Y:S01]  /*2cf0*/  I2F R14, R22 ;  /* 0x00000016000e7306 */ /* 0x0001e20000201400 */
[C---:B------:R-:W-:Y:S01]  /*2d00*/  FMUL R39, R9.reuse, R52 ;  /* 0x0000003409277220 */ /* 0x040fe20000400000 */
[----:B------:R-:W-:Y:S01]  /*2d10*/  LOP3.LUT R19, R18, 0x1800, RZ, 0xc0, !PT ;  /* 0x0000180012137812 */ /* 0x000fe200078ec0ff */
[----:B------:R-:W-:Y:S01]  /*2d20*/  FMUL R42, R9, R66 ;  /* 0x00000042092a7220 */ /* 0x000fe20000400000 */
[----:B------:R-:W-:Y:S01]  /*2d30*/  LEA R84, R85, R84, 0x1 ;  /* 0x0000005455547211 */ /* 0x000fe200078e08ff */
[----:B------:R-:W-:Y:S01]  /*2d40*/  FMUL R43, R9, R70 ;  /* 0x00000046092b7220 */ /* 0x000fe20000400000 */
[----:B------:R-:W-:Y:S01]  /*2d50*/  LEA R86, R86, R19, 0x4 ;  /* 0x0000001356567211 */ /* 0x000fe200078e20ff */
[----:B------:R-:W-:Y:S01]  /*2d60*/  @P2 FMUL R41, R41, 0.25 ;  /* 0x3e80000029292820 */ /* 0x000fe20000400000 */
[----:B------:R-:W2:Y:S01]  /*2d70*/  MUFU.RCP R9, R30 ;  /* 0x0000001e00097308 */ /* 0x000ea20000001000 */
[----:B------:R-:W-:Y:S01]  /*2d80*/  @P2 FMUL R40, R40, 0.25 ;  /* 0x3e80000028282820 */ /* 0x000fe20000400000 */
[----:B------:R-:W-:Y:S01]  /*2d90*/  SHF.L.U32 R15, R84, 0x2, RZ ;  /* 0x00000002540f7819 */ /* 0x000fe200000006ff */
[----:B------:R-:W-:Y:S01]  /*2da0*/  @P2 FMUL R37, R37, 0.25 ;  /* 0x3e80000025252820 */ /* 0x000fe20000400000 */
[C---:B0-----:R-:W-:Y:S01]  /*2db0*/  IADD3 R22, R5.reuse, -R22, RZ ;  /* 0x8000001605167210 */ /* 0x041fe20007ffe0ff */
[----:B------:R-:W-:Y:S01]  /*2dc0*/  @P2 FMUL R48, R48, 0.25 ;  /* 0x3e80000030302820 */ /* 0x000fe20000400000 */
[----:B------:R-:W-:Y:S01]  /*2dd0*/  LOP3.LUT R15, R78, R15, RZ, 0x3c, !PT ;  /* 0x0000000f4e0f7212 */ /* 0x000fe200078e3cff */
[----:B------:R-:W-:Y:S01]  /*2de0*/  @P2 FMUL R54, R54, 0.25 ;  /* 0x3e80000036362820 */ /* 0x000fe20000400000 */
[----:B------:R-:W0:Y:S01]  /*2df0*/  I2F R17, R23 ;  /* 0x0000001700117306 */ /* 0x000e220000201400 */
[----:B------:R-:W-:Y:S01]  /*2e00*/  @P2 FMUL R32, R32, 0.25 ;  /* 0x3e80000020202820 */ /* 0x000fe20000400000 */
[----:B------:R-:W-:Y:S01]  /*2e10*/  ISETP.GE.U32.AND P5, PT, R5, 0x7f800000, PT ;  /* 0x7f8000000500780c */ /* 0x000fe20003fa6070 */
[----:B------:R-:W-:Y:S01]  /*2e20*/  @P2 FMUL R29, R29, 0.25 ;  /* 0x3e8000001d1d2820 */ /* 0x000fe20000400000 */
[----:B------:R-:W-:Y:S01]  /*2e30*/  MOV R49, c[0x0][0x1c8] ;  /* 0x0000720000317a02 */ /* 0x000fe20000000f00 */
[----:B------:R-:W-:Y:S01]  /*2e40*/  @P2 FMUL R28, R28, 0.25 ;  /* 0x3e8000001c1c2820 */ /* 0x000fe20000400000 */
[C---:B------:R-:W-:Y:S01]  /*2e50*/  FSETP.GEU.AND P2, PT, |R77|.reuse, 1.175494350822287508e-38, PT ;  /* 0x008000004d00780b */ /* 0x040fe20003f4e200 */
[----:B------:R-:W-:Y:S01]  /*2e60*/  @P1 FMUL R77, R77, 0.25 ;  /* 0x3e8000004d4d1820 */ /* 0x000fe20000400000 */
[----:B------:R-:W-:Y:S01]  /*2e70*/  SHF.L.U32 R55, R49, 0x4, RZ ;  /* 0x0000000431377819 */ /* 0x000fe200000006ff */
[----:B------:R-:W-:Y:S01]  /*2e80*/  @P0 FMUL R76, R76, 0.25 ;  /* 0x3e8000004c4c0820 */ /* 0x000fe20000400000 */
[----:B------:R-:W-:Y:S01]  /*2e90*/  LOP3.LUT R80, R80, 0xf8, RZ, 0xc0, !PT ;  /* 0x000000f850507812 */ /* 0x000fe200078ec0ff */
[----:B------:R-:W-:-:S02]  /*2ea0*/  @!P3 FMUL R41, R41, 16777216 ;  /* 0x4b8000002929b820 */ /* 0x000fc40000400000 */
[----:B------:R-:W-:Y:S02]  /*2eb0*/  @!P3 FMUL R40, R40, 16777216 ;  /* 0x4b8000002828b820 */ /* 0x000fe40000400000 */
[----:B------:R-:W-:Y:S02]  /*2ec0*/  @!P3 FMUL R37, R37, 16777216 ;  /* 0x4b8000002525b820 */ /* 0x000fe40000400000 */
[----:B------:R-:W-:Y:S02]  /*2ed0*/  @!P3 FMUL R48, R48, 16777216 ;  /* 0x4b8000003030b820 */ /* 0x000fe40000400000 */
[----:B------:R-:W-:Y:S02]  /*2ee0*/  @!P3 FMUL R54, R54, 16777216 ;  /* 0x4b8000003636b820 */ /* 0x000fe40000400000 */
[----:B------:R-:W-:Y:S02]  /*2ef0*/  @!P3 FMUL R32, R32, 16777216 ;  /* 0x4b8000002020b820 */ /* 0x000fe40000400000 */
[----:B------:R-:W-:-:S02]  /*2f00*/  @!P3 FMUL R29, R29, 16777216 ;  /* 0x4b8000001d1db820 */ /* 0x000fc40000400000 */
[----:B------:R-:W-:Y:S01]  /*2f10*/  @!P3 FMUL R28, R28, 16777216 ;  /* 0x4b8000001c1cb820 */ /* 0x000fe20000400000 */
[----:B------:R-:W-:Y:S01]  /*2f20*/  FSETP.NEU.AND P3, PT, R3, RZ, PT ;  /* 0x000000ff0300720b */ /* 0x000fe20003f6d000 */
[----:B------:R-:W-:Y:S02]  /*2f30*/  @!P2 FMUL R77, R77, 16777216 ;  /* 0x4b8000004d4da820 */ /* 0x000fe40000400000 */
[----:B------:R-:W-:Y:S02]  /*2f40*/  @!P4 FMUL R76, R76, 16777216 ;  /* 0x4b8000004c4cc820 */ /* 0x000fe40000400000 */
[----:B-1----:R-:W-:Y:S02]  /*2f50*/  FFMA.FTZ R7, R10, 1.1920928955078125e-07, R7 ;  /* 0x340000000a077823 */ /* 0x002fe40000010007 */
[C---:B--2---:R-:W-:Y:S01]  /*2f60*/  FMUL R31, R9.reuse, R41 ;  /* 0x00000029091f7220 */ /* 0x044fe20000400000 */
[----:B------:R-:W-:Y:S01]  /*2f70*/  MUFU.RCP R77, R77 ;  /* 0x0000004d004d7308 */ /* 0x000fe20000001000 */
[----:B------:R-:W-:-:S02]  /*2f80*/  FMUL R10, R9, R40 ;  /* 0x00000028090a7220 */ /* 0x000fc40000400000 */
[C---:B------:R-:W-:Y:S02]  /*2f90*/  FMUL R30, R9.reuse, R37 ;  /* 0x00000025091e7220 */ /* 0x040fe40000400000 */
[----:B------:R-:W-:Y:S01]  /*2fa0*/  FMUL R37, R9, R48 ;  /* 0x0000003009257220 */ /* 0x000fe20000400000 */
[----:B------:R-:W-:Y:S01]  /*2fb0*/  F2FP.BF16.PACK_AB R31, R31, R10 ;  /* 0x0000000a1f1f723e */ /* 0x000fe200000010ff */
[----:B------:R-:W-:Y:S01]  /*2fc0*/  FMUL R40, R9, R54 ;  /* 0x0000003609287220 */ /* 0x000fe20000400000 */
[----:B------:R-:W-:Y:S01]  /*2fd0*/  F2FP.BF16.PACK_AB R10, R33, R34 ;  /* 0x00000022210a723e */ /* 0x000fe200000010ff */
[C---:B------:R-:W-:Y:S01]  /*2fe0*/  FMUL R41, R9.reuse, R32 ;  /* 0x0000002009297220 */ /* 0x040fe20000400000 */
[----:B------:R-:W-:Y:S01]  /*2ff0*/  F2FP.BF16.PACK_AB R30, R30, R37 ;  /* 0x000000251e1e723e */ /* 0x000fe200000010ff */
[C---:B------:R-:W-:Y:S01]  /*3000*/  FMUL R29, R9.reuse, R29 ;  /* 0x0000001d091d7220 */ /* 0x040fe20000400000 */
[----:B------:R-:W-:Y:S01]  /*3010*/  MOV R37, 0x3dc6b27f ;  /* 0x3dc6b27f00257802 */ /* 0x000fe20000000f00 */
[----:B------:R-:W-:Y:S01]  /*3020*/  FMUL R28, R9, R28 ;  /* 0x0000001c091c7220 */ /* 0x000fe20000400000 */
[----:B------:R-:W-:Y:S01]  /*3030*/  IADD3 R34, R4, -R11, RZ ;  /* 0x8000000b04227210 */ /* 0x000fe20007ffe0ff */
[----:B------:R-:W1:Y:S01]  /*3040*/  MUFU.RCP R9, R76 ;  /* 0x0000004c00097308 */ /* 0x000e620000001000 */
[----:B------:R-:W-:Y:S01]  /*3050*/  @P0 FMUL R59, R59, 0.25 ;  /* 0x3e8000003b3b0820 */ /* 0x000fe20000400000 */
[----:B------:R-:W-:Y:S01]  /*3060*/  F2FP.BF16.PACK_AB R11, R35, R36 ;  /* 0x00000024230b723e */ /* 0x000fe200000010ff */
[----:B------:R-:W-:Y:S01]  /*3070*/  @P0 FMUL R58, R58, 0.25 ;  /* 0x3e8000003a3a0820 */ /* 0x000fe20000400000 */
[----:B------:R-:W-:Y:S01]  /*3080*/  F2FP.BF16.PACK_AB R28, R29, R28 ;  /* 0x0000001c1d1c723e */ /* 0x000fe200000010ff */
[----:B------:R-:W-:Y:S01]  /*3090*/  @P0 FMUL R27, R27, 0.25 ;  /* 0x3e8000001b1b0820 */ /* 0x000fe20000400000 */
[----:B------:R-:W-:Y:S01]  /*30a0*/  F2FP.BF16.PACK_AB R29, R40, R41 ;  /* 0x00000029281d723e */ /* 0x000fe200000010ff */
[----:B------:R-:W-:-:S02]  /*30b0*/  @P0 FMUL R26, R26, 0.25 ;  /* 0x3e8000001a1a0820 */ /* 0x000fc40000400000 */
[----:B------:R-:W-:Y:S02]  /*30c0*/  @P0 FMUL R63, R63, 0.25 ;  /* 0x3e8000003f3f0820 */ /* 0x000fe40000400000 */
[----:B------:R-:W-:Y:S01]  /*30d0*/  @P0 FMUL R62, R62, 0.25 ;  /* 0x3e8000003e3e0820 */ /* 0x000fe20000400000 */
[----:B------:R-:W-:Y:S01]  /*30e0*/  STS.128 [R15+0x400], R28 ;  /* 0x0004001c0f007388 */ /* 0x000fe20000000c00 */
[----:B------:R-:W-:Y:S02]  /*30f0*/  @P0 FMUL R47, R47, 0.25 ;  /* 0x3e8000002f2f0820 */ /* 0x000fe40000400000 */
[----:B------:R-:W-:Y:S01]  /*3100*/  @P0 FMUL R46, R46, 0.25 ;  /* 0x3e8000002e2e0820 */ /* 0x000fe20000400000 */
[----:B------:R-:W-:Y:S01]  /*3110*/  ISETP.GE.U32.AND P0, PT, R3, 0x7f800000, PT ;  /* 0x7f8000000300780c */ /* 0x000fe20003f06070 */
[----:B------:R-:W-:Y:S02]  /*3120*/  @P1 FMUL R57, R57, 0.25 ;  /* 0x3e80000039391820 */ /* 0x000fe40000400000 */
[----:B------:R-:W-:-:S02]  /*3130*/  @P1 FMUL R56, R56, 0.25 ;  /* 0x3e80000038381820 */ /* 0x000fc40000400000 */
[----:B------:R-:W-:Y:S02]  /*3140*/  @P1 FMUL R25, R25, 0.25 ;  /* 0x3e80000019191820 */ /* 0x000fe40000400000 */
[----:B------:R-:W-:Y:S02]  /*3150*/  @P1 FMUL R61, R61, 0.25 ;  /* 0x3e8000003d3d1820 */ /* 0x000fe40000400000 */
[----:B------:R-:W-:Y:S02]  /*3160*/  @P1 FMUL R60, R60, 0.25 ;  /* 0x3e8000003c3c1820 */ /* 0x000fe40000400000 */
[----:B------:R-:W-:Y:S02]  /*3170*/  @P1 FMUL R45, R45, 0.25 ;  /* 0x3e8000002d2d1820 */ /* 0x000fe40000400000 */
[----:B------:R-:W-:Y:S02]  /*3180*/  @P1 FMUL R44, R44, 0.25 ;  /* 0x3e8000002c2c1820 */ /* 0x000fe40000400000 */
[----:B------:R-:W-:Y:S01]  /*3190*/  @P1 FMUL R24, R24, 0.25 ;  /* 0x3e80000018181820 */ /* 0x000fe20000400000 */
[----:B------:R-:W-:Y:S01]  /*31a0*/  ISETP.GE.U32.AND P1, PT, R4, 0x7f800000, PT ;  /* 0x7f8000000400780c */ /* 0x000fe20003f26070 */
        /* <DEDUP_REMOVED lines=8> */
[----:B------:R-:W-:Y:S01]  /*3230*/  ISETP.GE.U32.AND P4, PT, R6, 0x7f800000, PT ;  /* 0x7f8000000600780c */ /* 0x000fe20003f86070 */
[----:B------:R-:W-:Y:S02]  /*3240*/  @!P2 FMUL R57, R57, 16777216 ;  /* 0x4b8000003939a820 */ /* 0x000fe40000400000 */
[----:B------:R-:W-:Y:S02]  /*3250*/  @!P2 FMUL R56, R56, 16777216 ;  /* 0x4b8000003838a820 */ /* 0x000fe40000400000 */
[----:B------:R-:W-:Y:S02]  /*3260*/  @!P2 FMUL R25, R25, 16777216 ;  /* 0x4b8000001919a820 */ /* 0x000fe40000400000 */
[----:B------:R-:W-:Y:S02]  /*3270*/  @!P2 FMUL R61, R61, 16777216 ;  /* 0x4b8000003d3da820 */ /* 0x000fe40000400000 */
[----:B------:R-:W-:-:S02]  /*3280*/  @!P2 FMUL R60, R60, 16777216 ;  /* 0x4b8000003c3ca820 */ /* 0x000fc40000400000 */
[----:B------:R-:W-:Y:S02]  /*3290*/  @!P2 FMUL R45, R45, 16777216 ;  /* 0x4b8000002d2da820 */ /* 0x000fe40000400000 */
[----:B------:R-:W-:Y:S02]  /*32a0*/  @!P2 FMUL R44, R44, 16777216 ;  /* 0x4b8000002c2ca820 */ /* 0x000fe40000400000 */
[----:B------:R-:W-:Y:S01]  /*32b0*/  @!P2 FMUL R24, R24, 16777216 ;  /* 0x4b8000001818a820 */ /* 0x000fe20000400000 */
[----:B------:R-:W-:Y:S01]  /*32c0*/  FSETP.NEU.AND P2, PT, R4, RZ, PT ;  /* 0x000000ff0400720b */ /* 0x000fe20003f4d000 */
[----:B------:R-:W-:Y:S02]  /*32d0*/  FFMA.FTZ R13, R14, 1.1920928955078125e-07, R13 ;  /* 0x340000000e0d7823 */ /* 0x000fe4000001000d */
[----:B0-----:R-:W-:Y:S02]  /*32e0*/  FFMA.FTZ R14, R17, 1.1920928955078125e-07, R16 ;  /* 0x34000000110e7823 */ /* 0x001fe40000010010 */
[----:B-1----:R-:W-:-:S02]  /*32f0*/  FMUL R59, R9, R59 ;  /* 0x0000003b093b7220 */ /* 0x002fc40000400000 */
[C---:B------:R-:W-:Y:S02]  /*3300*/  FMUL R58, R9.reuse, R58 ;  /* 0x0000003a093a7220 */ /* 0x040fe40000400000 */
[C---:B------:R-:W-:Y:S02]  /*3310*/  FMUL R27, R9.reuse, R27 ;  /* 0x0000001b091b7220 */ /* 0x040fe40000400000 */
[C---:B------:R-:W-:Y:S02]  /*3320*/  FMUL R26, R9.reuse, R26 ;  /* 0x0000001a091a7220 */ /* 0x040fe40000400000 */
[C---:B------:R-:W-:Y:S02]  /*3330*/  FMUL R63, R9.reuse, R63 ;  /* 0x0000003f093f7220 */ /* 0x040fe40000400000 */
[----:B------:R-:W-:Y:S01]  /*3340*/  FMUL R62, R9, R62 ;  /* 0x0000003e093e7220 */ /* 0x000fe20000400000 */
[----:B------:R-:W-:Y:S01]  /*3350*/  F2FP.BF16.PACK_AB R26, R27, R26 ;  /* 0x0000001a1b1a723e */ /* 0x000fe200000010ff */
[----:B------:R-:W-:Y:S01]  /*3360*/  FMUL R47, R9, R47 ;  /* 0x0000002f092f7220 */ /* 0x000fe20000400000 */
[----:B------:R-:W-:Y:S01]  /*3370*/  F2FP.BF16.PACK_AB R27, R59, R58 ;  /* 0x0000003a3b1b723e */ /* 0x000fe200000010ff */
[----:B------:R-:W-:-:S02]  /*3380*/  FMUL R46, R9, R46 ;  /* 0x0000002e092e7220 */ /* 0x000fc40000400000 */
[----:B------:R-:W-:Y:S02]  /*3390*/  IMAD.IADD R8, R3, 0x1, -R8 ;  /* 0x0000000103087824 */ /* 0x000fe400078e0a08 */
[C---:B------:R-:W-:Y:S02]  /*33a0*/  FMUL R19, R77.reuse, R57 ;  /* 0x000000394d137220 */ /* 0x040fe40000400000 */
[C---:B------:R-:W-:Y:S02]  /*33b0*/  FMUL R56, R77.reuse, R56 ;  /* 0x000000384d387220 */ /* 0x040fe40000400000 */
[C---:B------:R-:W-:Y:S02]  /*33c0*/  FMUL R16, R77.reuse, R45 ;  /* 0x0000002d4d107220 */ /* 0x040fe40000400000 */
[----:B------:R-:W-:Y:S01]  /*33d0*/  FMUL R9, R77, R44 ;  /* 0x0000002c4d097220 */ /* 0x000fe20000400000 */
[----:B------:R-:W-:Y:S01]  /*33e0*/  F2FP.BF16.PACK_AB R19, R19, R56 ;  /* 0x000000381313723e */ /* 0x000fe200000010ff */
[----:B------:R-:W-:-:S02]  /*33f0*/  FMUL R17, R77, R61 ;  /* 0x0000003d4d117220 */ /* 0x000fc40000400000 */
[C---:B------:R-:W-:Y:S01]  /*3400*/  FMUL R60, R77.reuse, R60 ;  /* 0x0000003c4d3c7220 */ /* 0x040fe20000400000 */
[----:B------:R-:W-:Y:S01]  /*3410*/  F2FP.BF16.PACK_AB R16, R16, R9 ;  /* 0x000000091010723e */ /* 0x000fe200000010ff */
[C---:B------:R-:W-:Y:S01]  /*3420*/  FMUL R18, R77.reuse, R25 ;  /* 0x000000194d127220 */ /* 0x040fe20000400000 */
[----:B------:R-:W-:Y:S01]  /*3430*/  F2FP.BF16.PACK_AB R9, R38, R39 ;  /* 0x000000272609723e */ /* 0x000fe200000010ff */
[----:B------:R-:W-:Y:S01]  /*3440*/  FMUL R77, R77, R24 ;  /* 0x000000184d4d7220 */ /* 0x000fe20000400000 */
[----:B------:R-:W-:Y:S01]  /*3450*/  F2FP.BF16.PACK_AB R17, R17, R60 ;  /* 0x0000003c1111723e */ /* 0x000fe200000010ff */
[----:B------:R-:W-:Y:S01]  /*3460*/  FADD R32, R8, -1 ;  /* 0xbf80000008207421 */ /* 0x000fe20000000000 */
[----:B------:R-:W-:Y:S01]  /*3470*/  F2FP.BF16.PACK_AB R8, R42, R43 ;  /* 0x0000002b2a08723e */ /* 0x000fe200000010ff */
[----:B------:R-:W-:Y:S01]  /*3480*/  FADD R34, R34, -1 ;  /* 0xbf80000022227421 */ /* 0x000fe20000000000 */
[----:B------:R-:W-:Y:S01]  /*3490*/  F2FP.BF16.PACK_AB R18, R18, R77 ;  /* 0x0000004d1212723e */ /* 0x000fe200000010ff */
[----:B------:R-:W-:Y:S01]  /*34a0*/  FFMA.FTZ R33, R32, R37, -0.16845393180847167969 ;  /* 0xbe2c7f3020217423 */ /* 0x000fe20000010025 */
[----:B------:R-:W-:Y:S01]  /*34b0*/  F2FP.BF16.PACK_AB R24, R47, R46 ;  /* 0x0000002e2f18723e */ /* 0x000fe200000010ff */
[----:B------:R-:W-:Y:S01]  /*34c0*/  IMAD.IADD R23, R6, 0x1, -R23 ;  /* 0x0000000106177824 */ /* 0x000fe200078e0a17 */
[----:B------:R-:W-:Y:S01]  /*34d0*/  F2FP.BF16.PACK_AB R25, R63, R62 ;  /* 0x0000003e3f19723e */ /* 0x000fe200000010ff */
[----:B------:R-:W-:Y:S01]  /*34e0*/  FADD R22, R22, -1 ;  /* 0xbf80000016167421 */ /* 0x000fe20000000000 */
[----:B------:R0:W-:Y:S01]  /*34f0*/  STS.128 [R15], R16 ;  /* 0x000000100f007388 */ /* 0x0001e20000000c00 */
[----:B------:R-:W-:-:S02]  /*3500*/  FFMA.FTZ R33, R32, R33, 0.1716887056827545166 ;  /* 0x3e2fcf2a20217423 */ /* 0x000fc40000010021 */
[----:B------:R-:W-:Y:S01]  /*3510*/  FADD R23, R23, -1 ;  /* 0xbf80000017177421 */ /* 0x000fe20000000000 */
[----:B------:R1:W-:Y:S01]  /*3520*/  STS.128 [R15+0x480], R8 ;  /* 0x000480080f007388 */ /* 0x0003e20000000c00 */
[C---:B------:R-:W-:Y:S02]  /*3530*/  FFMA.FTZ R33, R32.reuse, R33, -0.17900948226451873779 ;  /* 0xbe374e4320217423 */ /* 0x040fe40000010021 */
[C---:B------:R-:W-:Y:S01]  /*3540*/  IMAD R41, R49.reuse, 0xa, RZ ;  /* 0x0000000a31297824 */ /* 0x040fe200078e02ff */
[----:B------:R2:W-:Y:S01]  /*3550*/  STS.128 [R15+0x80], R24 ;  /* 0x000080180f007388 */ /* 0x0005e20000000c00 */
[C---:B------:R-:W-:Y:S02]  /*3560*/  FFMA.FTZ R33, R32.reuse, R33, 0.20512372255325317383 ;  /* 0x3e520bf420217423 */ /* 0x040fe40000010021 */
[----:B------:R-:W-:Y:S02]  /*3570*/  IMAD R45, R49, 0xc, RZ ;  /* 0x0000000c312d7824 */ /* 0x000fe400078e02ff */
[----:B------:R-:W-:-:S02]  /*3580*/  FFMA.FTZ R33, R32, R33, -0.24046532809734344482 ;  /* 0xbe763c8b20217423 */ /* 0x000fc40000010021 */
[C---:B------:R-:W-:Y:S02]  /*3590*/  IMAD R51, R49.reuse, 0xe, RZ ;  /* 0x0000000e31337824 */ /* 0x040fe400078e02ff */
[-C--:B0-----:R-:W-:Y:S02]  /*35a0*/  FFMA.FTZ R17, R34, R37.reuse, -0.16845393180847167969 ;  /* 0xbe2c7f3022117423 */ /* 0x081fe40000010025 */
[----:B------:R-:W-:Y:S01]  /*35b0*/  FFMA.FTZ R19, R22, R37, -0.16845393180847167969 ;  /* 0xbe2c7f3016137423 */ /* 0x000fe20000010025 */
[----:B-1----:R-:W-:Y:S01]  /*35c0*/  @P0 MOV R8, 0x7f800000 ;  /* 0x7f80000000080802 */ /* 0x002fe20000000f00 */
[----:B------:R-:W-:Y:S01]  /*35d0*/  FFMA.FTZ R17, R34, R17, 0.1716887056827545166 ;  /* 0x3e2fcf2a22117423 */ /* 0x000fe20000010011 */
[----:B------:R-:W-:Y:S01]  /*35e0*/  SHF.L.U32 R9, R49, 0x2, RZ ;  /* 0x0000000231097819 */ /* 0x000fe200000006ff */
[----:B------:R-:W-:Y:S02]  /*35f0*/  FFMA.FTZ R16, R23, R37, -0.16845393180847167969 ;  /* 0xbe2c7f3017107423 */ /* 0x000fe40000010025 */
[----:B------:R-:W-:-:S02]  /*3600*/  FFMA.FTZ R19, R22, R19, 0.1716887056827545166 ;  /* 0x3e2fcf2a16137423 */ /* 0x000fc40000010013 */
[----:B------:R-:W-:Y:S02]  /*3610*/  FFMA.FTZ R17, R34, R17, -0.17900948226451873779 ;  /* 0xbe374e4322117423 */ /* 0x000fe40000010011 */
[C---:B------:R-:W-:Y:S02]  /*3620*/  FFMA.FTZ R16, R23.reuse, R16, 0.1716887056827545166 ;  /* 0x3e2fcf2a17107423 */ /* 0x040fe40000010010 */
[----:B------:R-:W-:Y:S02]  /*3630*/  FFMA.FTZ R19, R22, R19, -0.17900948226451873779 ;  /* 0xbe374e4316137423 */ /* 0x000fe40000010013 */
[----:B------:R-:W-:Y:S02]  /*3640*/  FFMA.FTZ R17, R34, R17, 0.20512372255325317383 ;  /* 0x3e520bf422117423 */ /* 0x000fe40000010011 */
[----:B------:R-:W-:Y:S02]  /*3650*/  FFMA.FTZ R16, R23, R16, -0.17900948226451873779 ;  /* 0xbe374e4317107423 */ /* 0x000fe40000010010 */
[----:B------:R-:W-:-:S02]  /*3660*/  FFMA.FTZ R19, R22, R19, 0.20512372255325317383 ;  /* 0x3e520bf416137423 */ /* 0x000fc40000010013 */
[----:B------:R-:W-:Y:S02]  /*3670*/  FFMA.FTZ R33, R32, R33, 0.28857114911079406738 ;  /* 0x3e93bf9920217423 */ /* 0x000fe40000010021 */
[----:B------:R-:W-:Y:S02]  /*3680*/  FFMA.FTZ R17, R34, R17, -0.24046532809734344482 ;  /* 0xbe763c8b22117423 */ /* 0x000fe40000010011 */
[----:B------:R-:W-:Y:S02]  /*3690*/  FFMA.FTZ R16, R23, R16, 0.20512372255325317383 ;  /* 0x3e520bf417107423 */ /* 0x000fe40000010010 */
[----:B------:R-:W-:Y:S02]  /*36a0*/  FFMA.FTZ R19, R22, R19, -0.24046532809734344482 ;  /* 0xbe763c8b16137423 */ /* 0x000fe40000010013 */
[----:B------:R-:W-:Y:S02]  /*36b0*/  FFMA.FTZ R33, R32, R33, -0.36067417263984680176 ;  /* 0xbeb8aa4920217423 */ /* 0x000fe40000010021 */
[----:B------:R-:W-:-:S02]  /*36c0*/  FFMA.FTZ R17, R34, R17, 0.28857114911079406738 ;  /* 0x3e93bf9922117423 */ /* 0x000fc40000010011 */
[C---:B------:R-:W-:Y:S02]  /*36d0*/  FFMA.FTZ R16, R23.reuse, R16, -0.24046532809734344482 ;  /* 0xbe763c8b17107423 */ /* 0x040fe40000010010 */
[----:B------:R-:W-:Y:S02]  /*36e0*/  FFMA.FTZ R19, R22, R19, 0.28857114911079406738 ;  /* 0x3e93bf9916137423 */ /* 0x000fe40000010013 */
[----:B------:R-:W-:Y:S02]  /*36f0*/  FFMA.FTZ R33, R32, R33, 0.48089820146560668945 ;  /* 0x3ef6384a20217423 */ /* 0x000fe40000010021 */
[----:B------:R-:W-:Y:S02]  /*3700*/  FFMA.FTZ R17, R34, R17, -0.36067417263984680176 ;  /* 0xbeb8aa4922117423 */ /* 0x000fe40000010011 */
[----:B------:R-:W-:Y:S02]  /*3710*/  FFMA.FTZ R16, R23, R16, 0.28857114911079406738 ;  /* 0x3e93bf9917107423 */ /* 0x000fe40000010010 */
[----:B------:R-:W-:-:S02]  /*3720*/  FFMA.FTZ R19, R22, R19, -0.36067417263984680176 ;  /* 0xbeb8aa4916137423 */ /* 0x000fc40000010013 */
[----:B------:R-:W-:Y:S02]  /*3730*/  FFMA.FTZ R33, R32, R33, -0.72134751081466674805 ;  /* 0xbf38aa3b20217423 */ /* 0x000fe40000010021 */
[----:B------:R-:W-:Y:S02]  /*3740*/  FFMA.FTZ R17, R34, R17, 0.48089820146560668945 ;  /* 0x3ef6384a22117423 */ /* 0x000fe40000010011 */
[----:B------:R-:W-:Y:S02]  /*3750*/  FFMA.FTZ R16, R23, R16, -0.36067417263984680176 ;  /* 0xbeb8aa4917107423 */ /* 0x000fe40000010010 */
[----:B------:R-:W-:Y:S02]  /*3760*/  FFMA.FTZ R19, R22, R19, 0.48089820146560668945 ;  /* 0x3ef6384a16137423 */ /* 0x000fe40000010013 */
[----:B------:R-:W-:Y:S02]  /*3770*/  FMUL R33, R32, R33 ;  /* 0x0000002120217220 */ /* 0x000fe40000400000 */
[----:B------:R-:W-:-:S02]  /*3780*/  FFMA.FTZ R17, R34, R17, -0.72134751081466674805 ;  /* 0xbf38aa3b22117423 */ /* 0x000fc40000010011 */
[C---:B------:R-:W-:Y:S02]  /*3790*/  FFMA.FTZ R16, R23.reuse, R16, 0.48089820146560668945 ;  /* 0x3ef6384a17107423 */ /* 0x040fe40000010010 */
[----:B------:R-:W-:Y:S02]  /*37a0*/  FFMA.FTZ R19, R22, R19, -0.72134751081466674805 ;  /* 0xbf38aa3b16137423 */ /* 0x000fe40000010013 */
[----:B------:R-:W-:Y:S02]  /*37b0*/  FMUL R33, R32, R33 ;  /* 0x0000002120217220 */ /* 0x000fe40000400000 */
[----:B------:R-:W-:Y:S02]  /*37c0*/  FMUL R17, R34, R17 ;  /* 0x0000001122117220 */ /* 0x000fe40000400000 */
[----:B------:R-:W-:Y:S02]  /*37d0*/  FFMA.FTZ R16, R23, R16, -0.72134751081466674805 ;  /* 0xbf38aa3b17107423 */ /* 0x000fe40000010010 */
[----:B------:R-:W-:-:S02]  /*37e0*/  FMUL R19, R22, R19 ;  /* 0x0000001316137220 */ /* 0x000fc40000400000 */
[----:B------:R-:W-:Y:S02]  /*37f0*/  FFMA.FTZ R32, R32, 1.4426950216293334961, R33 ;  /* 0x3fb8aa3b20207823 */ /* 0x000fe40000010021 */
[----:B------:R-:W-:Y:S02]  /*3800*/  FMUL R17, R34, R17 ;  /* 0x0000001122117220 */ /* 0x000fe40000400000 */
[----:B------:R-:W-:Y:S02]  /*3810*/  FMUL R16, R23, R16 ;  /* 0x0000001017107220 */ /* 0x000fe40000400000 */
[----:B------:R-:W-:Y:S02]  /*3820*/  FMUL R19, R22, R19 ;  /* 0x0000001316137220 */ /* 0x000fe40000400000 */
[----:B------:R-:W-:Y:S01]  /*3830*/  FADD R66, R7, R32 ;  /* 0x0000002007427221 */ /* 0x000fe20000000000 */
[----:B------:R-:W-:Y:S01]  /*3840*/  @P1 MOV R7, 0x7f800000 ;  /* 0x7f80000000071802 */ /* 0x000fe20000000f00 */
[----:B------:R-:W-:-:S02]  /*3850*/  FFMA.FTZ R17, R34, 1.4426950216293334961, R17 ;  /* 0x3fb8aa3b22117823 */ /* 0x000fc40000010011 */
[----:B------:R-:W-:Y:S01]  /*3860*/  @P0 FFMA.FTZ R66, R3, R8, +INF ;  /* 0x7f80000003420423 */ /* 0x000fe20000010008 */
[----:B------:R-:W-:Y:S01]  /*3870*/  @P5 MOV R8, 0x7f800000 ;  /* 0x7f80000000085802 */ /* 0x000fe20000000f00 */
[C---:B------:R-:W-:Y:S01]  /*3880*/  FMUL R16, R23.reuse, R16 ;  /* 0x0000001017107220 */ /* 0x040fe20000400000 */
[----:B------:R-:W-:Y:S01]  /*3890*/  FSETP.NEU.AND P0, PT, R6, RZ, PT ;  /* 0x000000ff0600720b */ /* 0x000fe20003f0d000 */
[----:B------:R-:W-:Y:S01]  /*38a0*/  FFMA.FTZ R22, R22, 1.4426950216293334961, R19 ;  /* 0x3fb8aa3b16167823 */ /* 0x000fe20000010013 */
[----:B------:R-:W-:Y:S01]  /*38b0*/  FSEL R66, R66, -INF , P3 ;  /* 0xff80000042427808 */ /* 0x000fe20001800000 */
[----:B------:R-:W-:Y:S01]  /*38c0*/  FADD R69, R12, R17 ;  /* 0x000000110c457221 */ /* 0x000fe20000000000 */
[C---:B------:R-:W-:Y:S01]  /*38d0*/  LOP3.LUT R12, R86.reuse, 0x40, RZ, 0x3c, !PT ;  /* 0x00000040560c7812 */ /* 0x040fe200078e3cff */
[----:B------:R-:W-:Y:S01]  /*38e0*/  FFMA.FTZ R23, R23, 1.4426950216293334961, R16 ;  /* 0x3fb8aa3b17177823 */ /* 0x000fe20000010010 */
[----:B------:R-:W-:Y:S01]  /*38f0*/  LOP3.LUT R16, R86, 0x60, RZ, 0x3c, !PT ;  /* 0x0000006056107812 */ /* 0x000fe200078e3cff */
[----:B------:R-:W-:-:S02]  /*3900*/  FADD R81, R13, R22 ;  /* 0x000000160d517221 */ /* 0x000fc40000000000 */
[----:B------:R-:W-:Y:S01]  /*3910*/  @P1 FFMA.FTZ R69, R4, R7, +INF ;  /* 0x7f80000004451423 */ /* 0x000fe20000010007 */
[C---:B------:R-:W-:Y:S01]  /*3920*/  FSETP.NEU.AND P1, PT, R5.reuse, RZ, PT ;  /* 0x000000ff0500720b */ /* 0x040fe20003f2d000 */
[----:B------:R-:W-:Y:S01]  /*3930*/  @P4 IMAD.MOV.U32 R3, RZ, RZ, 0x7f800000 ;  /* 0x7f800000ff034424 */ /* 0x000fe200078e00ff */
[----:B------:R-:W-:Y:S01]  /*3940*/  LOP3.LUT R4, R86, 0x20, RZ, 0x3c, !PT ;  /* 0x0000002056047812 */ /* 0x000fe200078e3cff */
[----:B------:R-:W-:Y:S01]  /*3950*/  @P5 FFMA.FTZ R81, R5, R8, +INF ;  /* 0x7f80000005515423 */ /* 0x000fe20000010008 */
[C---:B------:R-:W-:Y:S01]  /*3960*/  SHF.L.U32 R5, R49.reuse, 0x1, RZ ;  /* 0x0000000131057819 */ /* 0x040fe200000006ff */
[C---:B------:R-:W-:Y:S01]  /*3970*/  IMAD R13, R49.reuse, 0x6, RZ ;  /* 0x00000006310d7824 */ /* 0x040fe200078e02ff */
[-C--:B--2---:R-:W-:Y:S01]  /*3980*/  LEA R24, P5, R49, R20.reuse, 0x2 ;  /* 0x0000001431187211 */ /* 0x084fe200078a10ff */
[----:B------:R-:W-:Y:S01]  /*3990*/  FADD R82, R14, R23 ;  /* 0x000000170e527221 */ /* 0x000fe20000000000 */
[----:B------:R-:W-:Y:S01]  /*39a0*/  FSEL R69, R69, -INF , P2 ;  /* 0xff80000045457808 */ /* 0x000fe20001000000 */
[----:B------:R-:W-:Y:S01]  /*39b0*/  @P4 FFMA.FTZ R82, R6, R3, +INF ;  /* 0x7f80000006524423 */ /* 0x000fe20000010003 */
[-C--:B------:R-:W-:Y:S01]  /*39c0*/  IADD3 R22, P4, R5, R20.reuse, RZ ;  /* 0x0000001405167210 */ /* 0x080fe20007f9e0ff */
[----:B------:R-:W-:Y:S01]  /*39d0*/  IMAD R7, R49, 0x3, RZ ;  /* 0x0000000331077824 */ /* 0x000fe200078e02ff */
[-C--:B------:R-:W-:Y:S01]  /*39e0*/  IADD3 R26, P6, R13, R20.reuse, RZ ;  /* 0x000000140d1a7210 */ /* 0x080fe20007fde0ff */
[----:B------:R-:W-:Y:S01]  /*39f0*/  IMAD R11, R49, 0x5, RZ ;  /* 0x00000005310b7824 */ /* 0x000fe200078e02ff */
[-C--:B------:R-:W-:Y:S01]  /*3a00*/  LEA.HI.X.SX32 R25, R5, R21.reuse, 0x1, P5 ;  /* 0x0000001505197211 */ /* 0x080fe200028f0eff */
[----:B------:R-:W-:Y:S01]  /*3a10*/  IMAD.SHL.U32 R17, R49, 0x8, RZ ;  /* 0x0000000831117824 */ /* 0x000fe200078e00ff */
[-C--:B------:R-:W-:Y:S01]  /*3a20*/  IADD3 R30, P5, R41, R20.reuse, RZ ;  /* 0x00000014291e7210 */ /* 0x080fe20007fbe0ff */
[C---:B------:R-:W-:Y:S01]  /*3a30*/  IMAD R59, R49.reuse, 0x12, RZ ;  /* 0x00000012313b7824 */ /* 0x040fe200078e02ff */
[CC--:B------:R-:W-:Y:S01]  /*3a40*/  LEA.HI.X.SX32 R23, R49.reuse, R21.reuse, 0x1, P4 ;  /* 0x0000001531177211 */ /* 0x0c0fe200020f0eff */
[C---:B------:R-:W-:Y:S01]  /*3a50*/  IMAD R71, R49.reuse, 0x16, RZ ;  /* 0x0000001631477824 */ /* 0x040fe200078e02ff */
[CC--:B------:R-:W-:Y:S01]  /*3a60*/  LEA R28, P4, R49.reuse, R20.reuse, 0x3 ;  /* 0x00000014311c7211 */ /* 0x0c0fe200078818ff */
[----:B------:R-:W-:Y:S01]  /*3a70*/  IMAD R15, R49, 0x7, RZ ;  /* 0x00000007310f7824 */ /* 0x000fe200078e02ff */
[-C--:B------:R-:W-:Y:S01]  /*3a80*/  LEA.HI.X.SX32 R27, R7, R21.reuse, 0x1, P6 ;  /* 0x00000015071b7211 */ /* 0x080fe200030f0eff */
[----:B------:R-:W-:Y:S01]  /*3a90*/  BAR.SYNC.DEFER_BLOCKING 0x0 ;  /* 0x0000000000007b1d */ /* 0x000fe20000010000 */
[-C--:B------:R-:W-:Y:S01]  /*3aa0*/  IADD3 R32, P6, R45, R20.reuse, RZ ;  /* 0x000000142d207210 */ /* 0x080fe20007fde0ff */
[----:B------:R-:W-:Y:S01]  /*3ab0*/  IMAD R19, R49, 0x9, RZ ;  /* 0x0000000931137824 */ /* 0x000fe200078e02ff */
[-C--:B------:R-:W-:Y:S01]  /*3ac0*/  LEA.HI.X.SX32 R31, R11, R21.reuse, 0x1, P5 ;  /* 0x000000150b1f7211 */ /* 0x080fe200028f0eff */
[C---:B------:R-:W-:Y:S01]  /*3ad0*/  IMAD R109, R49.reuse, 0x14, RZ ;  /* 0x00000014316d7824 */ /* 0x040fe200078e02ff */
[CC--:B------:R-:W-:Y:S01]  /*3ae0*/  LEA R36, P5, R49.reuse, R20.reuse, 0x4 ;  /* 0x0000001431247211 */ /* 0x0c0fe200078a20ff */
[----:B------:R-:W-:Y:S01]  /*3af0*/  IMAD R43, R49, 0xb, RZ ;  /* 0x0000000b312b7824 */ /* 0x000fe200078e02ff */
[-C--:B------:R-:W-:Y:S01]  /*3b00*/  LEA.HI.X.SX32 R29, R9, R21.reuse, 0x1, P4 ;  /* 0x00000015091d7211 */ /* 0x080fe200020f0eff */
        /* <DEDUP_REMOVED lines=16> */
[----:B------:R-:W0:Y:S01]  /*3c10*/  LDS.128 R8, [R86] ;  /* 0x0000000056087984 */ /* 0x000e220000000c00 */
[-C--:B------:R-:W-:Y:S01]  /*3c20*/  IADD3 R44, P6, R75, R20.reuse, RZ ;  /* 0x000000144b2c7210 */ /* 0x080fe20007fde0ff */
[----:B------:R-:W-:Y:S01]  /*3c30*/  IMAD R113, R49, 0x24, RZ ;  /* 0x0000002431717824 */ /* 0x000fe200078e02ff */
[-C--:B------:R-:W-:Y:S01]  /*3c40*/  LEA.HI.X.SX32 R43, R43, R21.reuse, 0x1, P5 ;  /* 0x000000152b2b7211 */ /* 0x080fe200028f0eff */
[----:B------:R-:W1:Y:S01]  /*3c50*/  LDS.128 R4, [R4] ;  /* 0x0000000004047984 */ /* 0x000e620000000c00 */
[-C--:B------:R-:W-:Y:S01]  /*3c60*/  IADD3 R48, P5, R79, R20.reuse, RZ ;  /* 0x000000144f307210 */ /* 0x080fe20007fbe0ff */
[----:B------:R-:W-:Y:S01]  /*3c70*/  IMAD R61, R49, 0x13, RZ ;  /* 0x00000013313d7824 */ /* 0x000fe200078e02ff */
[-C--:B------:R-:W-:Y:S01]  /*3c80*/  LEA.HI.X.SX32 R41, R41, R21.reuse, 0x1, P4 ;  /* 0x0000001529297211 */ /* 0x080fe200020f0eff */
[----:B------:R-:W2:Y:S01]  /*3c90*/  LDS.128 R12, [R12] ;  /* 0x000000000c0c7984 */ /* 0x000ea20000000c00 */
[C---:B------:R-:W-:Y:S01]  /*3ca0*/  IMAD R115, R49.reuse, 0x26, RZ ;  /* 0x0000002631737824 */ /* 0x040fe200078e02ff */
[CC--:B------:R-:W-:Y:S01]  /*3cb0*/  LEA R46, P4, R49.reuse, R20.reuse, 0x5 ;  /* 0x00000014312e7211 */ /* 0x0c0fe200078828ff */
[----:B------:R-:W-:Y:S01]  /*3cc0*/  IMAD R117, R49, 0x28, RZ ;  /* 0x0000002831757824 */ /* 0x000fe200078e02ff */
[----:B------:R-:W-:Y:S01]  /*3cd0*/  LEA.HI.X.SX32 R45, R45, R21, 0x1, P6 ;  /* 0x000000152d2d7211 */ /* 0x000fe200030f0eff */
[C---:B------:R-:W-:Y:S01]  /*3ce0*/  IMAD R63, R49.reuse, 0x15, RZ ;  /* 0x00000015313f7824 */ /* 0x040fe200078e02ff */
[----:B------:R-:W3:Y:S01]  /*3cf0*/  LDS.128 R16, [R16] ;  /* 0x0000000010107984 */ /* 0x000ee20000000c00 */
[----:B------:R-:W-:Y:S01]  /*3d00*/  IMAD R119, R49, 0x2a, RZ ;  /* 0x0000002a31777824 */ /* 0x000fe200078e02ff */
[----:B------:R-:W-:Y:S01]  /*3d10*/  IADD3 R50, P6, R91, R20, RZ ;  /* 0x000000145b327210 */ /* 0x000fe20007fde0ff */
[----:B------:R-:W-:-:S02]  /*3d20*/  IMAD R121, R49, 0x2c, RZ ;  /* 0x0000002c31797824 */ /* 0x000fc400078e02ff */
[----:B------:R-:W-:Y:S01]  /*3d30*/  IMAD R73, R49, 0x17, RZ ;  /* 0x0000001731497824 */ /* 0x000fe200078e02ff */
[----:B------:R-:W-:Y:S01]  /*3d40*/  LEA.HI.X.SX32 R51, R51, R21, 0x1, P6 ;  /* 0x0000001533337211 */ /* 0x000fe200030f0eff */
[----:B------:R-:W-:Y:S01]  /*3d50*/  IMAD R123, R49, 0x2e, RZ ;  /* 0x0000002e317b7824 */ /* 0x000fe200078e02ff */
[----:B------:R-:W-:Y:S01]  /*3d60*/  IADD3 R54, P6, R111, R20, RZ ;  /* 0x000000146f367210 */ /* 0x000fe20007fde0ff */
[C---:B------:R-:W-:Y:S02]  /*3d70*/  IMAD R107, R49.reuse, 0x30, RZ ;  /* 0x00000030316b7824 */ /* 0x040fe400078e02ff */
[C---:B------:R-:W-:Y:S02]  /*3d80*/  IMAD R77, R49.reuse, 0x19, RZ ;  /* 0x00000019314d7824 */ /* 0x040fe400078e02ff */
[C---:B------:R-:W-:Y:S02]  /*3d90*/  IMAD R105, R49.reuse, 0x32, RZ ;  /* 0x0000003231697824 */ /* 0x040fe400078e02ff */
[----:B------:R-:W-:-:S02]  /*3da0*/  IMAD R103, R49, 0x34, RZ ;  /* 0x0000003431677824 */ /* 0x000fc400078e02ff */
[C---:B------:R-:W-:Y:S02]  /*3db0*/  IMAD R85, R49.reuse, 0x1b, RZ ;  /* 0x0000001b31557824 */ /* 0x040fe400078e02ff */
[C---:B------:R-:W-:Y:S02]  /*3dc0*/  IMAD R101, R49.reuse, 0x36, RZ ;  /* 0x0000003631657824 */ /* 0x040fe400078e02ff */
[C---:B------:R-:W-:Y:S02]  /*3dd0*/  IMAD R99, R49.reuse, 0x38, RZ ;  /* 0x0000003831637824 */ /* 0x040fe400078e02ff */
[C---:B------:R-:W-:Y:S02]  /*3de0*/  IMAD R87, R49.reuse, 0x1d, RZ ;  /* 0x0000001d31577824 */ /* 0x040fe400078e02ff */
[C---:B------:R-:W-:Y:S01]  /*3df0*/  IMAD R97, R49.reuse, 0x3a, RZ ;  /* 0x0000003a31617824 */ /* 0x040fe200078e02ff */
[----:B0-----:R0:W-:Y:S01]  /*3e00*/  STG.E.U16 [R20.64], R8 ;  /* 0x0000000814007986 */ /* 0x0011e2000c101506 */
[----:B------:R-:W-:-:S02]  /*3e10*/  IMAD R95, R49, 0x3c, RZ ;  /* 0x0000003c315f7824 */ /* 0x000fc400078e02ff */
[C---:B------:R-:W-:Y:S02]  /*3e20*/  IMAD R89, R49.reuse, 0x1f, RZ ;  /* 0x0000001f31597824 */ /* 0x040fe400078e02ff */
[----:B------:R-:W-:Y:S01]  /*3e30*/  IMAD R93, R49, 0x3e, RZ ;  /* 0x0000003e315d7824 */ /* 0x000fe200078e02ff */
[-C--:B------:R-:W-:Y:S02]  /*3e40*/  LEA.HI.X.SX32 R49, R47, R21.reuse, 0x1, P5 ;  /* 0x000000152f317211 */ /* 0x080fe400028f0eff */
[-C--:B------:R-:W-:Y:S02]  /*3e50*/  IADD3 R52, P5, R3, R20.reuse, RZ ;  /* 0x0000001403347210 */ /* 0x080fe40007fbe0ff */
[-C--:B------:R-:W-:Y:S02]  /*3e60*/  LEA.HI.X.SX32 R47, R55, R21.reuse, 0x1, P4 ;  /* 0x00000015372f7211 */ /* 0x080fe400020f0eff */
[----:B------:R-:W-:Y:S02]  /*3e70*/  LEA.HI.X.SX32 R53, R53, R21, 0x1, P5 ;  /* 0x0000001535357211 */ /* 0x000fe400028f0eff */
[----:B------:R-:W-:-:S02]  /*3e80*/  IADD3 R56, P5, R113, R20, RZ ;  /* 0x0000001471387210 */ /* 0x000fc40007fbe0ff */
[-C--:B------:R-:W-:Y:S02]  /*3e90*/  IADD3 R58, P4, R115, R20.reuse, RZ ;  /* 0x00000014733a7210 */ /* 0x080fe40007f9e0ff */
[-C--:B------:R-:W-:Y:S02]  /*3ea0*/  LEA.HI.X.SX32 R55, R57, R21.reuse, 0x1, P6 ;  /* 0x0000001539377211 */ /* 0x080fe400030f0eff */
[-C--:B------:R-:W-:Y:S02]  /*3eb0*/  LEA.HI.X.SX32 R57, R59, R21.reuse, 0x1, P5 ;  /* 0x000000153b397211 */ /* 0x080fe400028f0eff */
[-C--:B------:R-:W-:Y:S02]  /*3ec0*/  IADD3 R62, P5, R119, R20.reuse, RZ ;  /* 0x00000014773e7210 */ /* 0x080fe40007fbe0ff */
[----:B------:R-:W-:Y:S02]  /*3ed0*/  LEA.HI.X.SX32 R59, R61, R21, 0x1, P4 ;  /* 0x000000153d3b7211 */ /* 0x000fe400020f0eff */
[----:B------:R-:W-:-:S02]  /*3ee0*/  IADD3 R60, P6, R117, R20, RZ ;  /* 0x00000014753c7210 */ /* 0x000fc40007fde0ff */
[-C--:B------:R-:W-:Y:S02]  /*3ef0*/  IADD3 R70, P4, R121, R20.reuse, RZ ;  /* 0x0000001479467210 */ /* 0x080fe40007f9e0ff */
[-C--:B------:R-:W-:Y:S02]  /*3f00*/  LEA.HI.X.SX32 R63, R63, R21.reuse, 0x1, P5 ;  /* 0x000000153f3f7211 */ /* 0x080fe400028f0eff */
[-C--:B------:R-:W-:Y:S02]  /*3f10*/  IADD3 R74, P5, R107, R20.reuse, RZ ;  /* 0x000000146b4a7210 */ /* 0x080fe40007fbe0ff */
[-C--:B------:R-:W-:Y:S02]  /*3f20*/  LEA.HI.X.SX32 R61, R109, R21.reuse, 0x1, P6 ;  /* 0x000000156d3d7211 */ /* 0x080fe400030f0eff */
        /* <DEDUP_REMOVED lines=14> */
[----:B------:R-:W-:Y:S02]  /*4010*/  IADD3 R86, P4, R93, R20, RZ ;  /* 0x000000145d567210 */ /* 0x000fe40007f9e0ff */
[-C--:B------:R-:W-:Y:S02]  /*4020*/  LEA.HI.X.SX32 R93, R3, R21.reuse, 0x1, P5 ;  /* 0x00000015035d7211 */ /* 0x080fe400028f0eff */
[----:B------:R-:W-:Y:S01]  /*4030*/  PRMT R3, R8, 0x7632, R3 ;  /* 0x0000763208037816 */ /* 0x000fe20000000003 */
[----:B0-----:R-:W-:Y:S01]  /*4040*/  IMAD.HI R8, R2, 0x4, RZ ;  /* 0x0000000402087827 */ /* 0x001fe200078e02ff */
[-C--:B------:R-:W-:Y:S02]  /*4050*/  LEA.HI.X.SX32 R95, R87, R21.reuse, 0x1, P6 ;  /* 0x00000015575f7211 */ /* 0x080fe400030f0eff */
[----:B------:R-:W-:Y:S01]  /*4060*/  LEA.HI.X.SX32 R87, R89, R21, 0x1, P4 ;  /* 0x0000001559577211 */ /* 0x000fe200020f0eff */
[----:B------:R2:W-:Y:S01]  /*4070*/  STG.E.U16 [R22.64], R3 ;  /* 0x0000000316007986 */ /* 0x0005e2000c101506 */
[----:B-1----:R-:W-:-:S03]  /*4080*/  PRMT R21, R4, 0x7632, R21 ;  /* 0x0000763204157816 */ /* 0x002fc60000000015 */
[----:B------:R3:W-:Y:S04]  /*4090*/  STG.E.U16 [R24.64], R4 ;  /* 0x0000000418007986 */ /* 0x0007e8000c101506 */
[----:B------:R0:W-:Y:S01]  /*40a0*/  STG.E.U16 [R26.64], R21 ;  /* 0x000000151a007986 */ /* 0x0001e2000c101506 */
[----:B--2---:R-:W-:-:S03]  /*40b0*/  PRMT R23, R12, 0x7632, R23 ;  /* 0x000076320c177816 */ /* 0x004fc60000000017 */
[----:B------:R1:W-:Y:S01]  /*40c0*/  STG.E.U16 [R28.64], R12 ;  /* 0x0000000c1c007986 */ /* 0x0003e2000c101506 */
[----:B------:R-:W-:Y:S02]  /*40d0*/  PRMT R3, R5, 0x7632, R3 ;  /* 0x0000763205037816 */ /* 0x000fe40000000003 */
[----:B---3--:R-:W-:Y:S01]  /*40e0*/  PRMT R25, R16, 0x7632, R25 ;  /* 0x0000763210197816 */ /* 0x008fe20000000019 */
[----:B------:R2:W-:Y:S01]  /*40f0*/  STG.E.U16 [R30.64], R23 ;  /* 0x000000171e007986 */ /* 0x0005e2000c101506 */
[----:B------:R-:W-:Y:S02]  /*4100*/  PRMT R24, R13, 0x7632, R24 ;  /* 0x000076320d187816 */ /* 0x000fe40000000018 */
[----:B0-----:R-:W-:Y:S01]  /*4110*/  PRMT R27, R9, 0x7632, R27 ;  /* 0x00007632091b7816 */ /* 0x001fe2000000001b */
[----:B------:R-:W-:Y:S01]  /*4120*/  STG.E.U16 [R32.64], R16 ;  /* 0x0000001020007986 */ /* 0x000fe2000c101506 */
[----:B------:R-:W-:Y:S02]  /*4130*/  PRMT R26, R17, 0x7632, R26 ;  /* 0x00007632111a7816 */ /* 0x000fe4000000001a */
[----:B------:R-:W-:Y:S01]  /*4140*/  PRMT R4, R10, 0x7632, R4 ;  /* 0x000076320a047816 */ /* 0x000fe20000000004 */
[----:B------:R-:W-:Y:S01]  /*4150*/  STG.E.U16 [R34.64], R25 ;  /* 0x0000001922007986 */ /* 0x000fe2000c101506 */
[----:B-1----:R-:W-:-:S03]  /*4160*/  PRMT R29, R6, 0x7632, R29 ;  /* 0x00007632061d7816 */ /* 0x002fc6000000001d */
[----:B------:R0:W-:Y:S01]  /*4170*/  STG.E.U16 [R36.64], R9 ;  /* 0x0000000924007986 */ /* 0x0001e2000c101506 */
[----:B--2---:R-:W-:-:S03]  /*4180*/  PRMT R31, R14, 0x7632, R31 ;  /* 0x000076320e1f7816 */ /* 0x004fc6000000001f */
[----:B------:R1:W-:Y:S04]  /*4190*/  STG.E.U16 [R38.64], R27 ;  /* 0x0000001b26007986 */ /* 0x0003e8000c101506 */
[----:B------:R-:W-:Y:S04]  /*41a0*/  STG.E.U16 [R40.64], R5 ;  /* 0x0000000528007986 */ /* 0x000fe8000c101506 */
[----:B------:R2:W-:Y:S01]  /*41b0*/  STG.E.U16 [R42.64], R3 ;  /* 0x000000032a007986 */ /* 0x0005e2000c101506 */
[----:B0-----:R-:W-:-:S03]  /*41c0*/  PRMT R36, R18, 0x7632, R36 ;  /* 0x0000763212247816 */ /* 0x001fc60000000024 */
[----:B------:R-:W-:Y:S01]  /*41d0*/  STG.E.U16 [R44.64], R13 ;  /* 0x0000000d2c007986 */ /* 0x000fe2000c101506 */
[----:B-1----:R-:W-:-:S03]  /*41e0*/  PRMT R38, R11, 0x7632, R38 ;  /* 0x000076320b267816 */ /* 0x002fc60000000026 */
[----:B------:R-:W-:Y:S04]  /*41f0*/  STG.E.U16 [R48.64], R24 ;  /* 0x0000001830007986 */ /* 0x000fe8000c101506 */
[----:B------:R-:W-:Y:S01]  /*4200*/  STG.E.U16 [R50.64], R17 ;  /* 0x0000001132007986 */ /* 0x000fe2000c101506 */
[----:B--2---:R-:W-:Y:S02]  /*4210*/  PRMT R42, R7, 0x7632, R42 ;  /* 0x00007632072a7816 */ /* 0x004fe4000000002a */
[----:B------:R-:W-:Y:S01]  /*4220*/  PRMT R43, R19, 0x7632, R43 ;  /* 0x00007632132b7816 */ /* 0x000fe2000000002b */
[----:B------:R-:W-:Y:S01]  /*4230*/  STG.E.U16 [R52.64], R26 ;  /* 0x0000001a34007986 */ /* 0x000fe2000c101506 */
[----:B------:R-:W-:-:S03]  /*4240*/  FSEL R3, R82, -INF , P0 ;  /* 0xff80000052037808 */ /* 0x000fc60000000000 */
[----:B------:R0:W-:Y:S02]  /*4250*/  STG.E.U16 [R46.64], R10 ;  /* 0x0000000a2e007986 */ /* 0x0001e4000c101506 */
[----:B------:R-:W-:Y:S01]  /*4260*/  FFMA R5, R3, 0.69314718246459960938, R68 ;  /* 0x3f31721803057823 */ /* 0x000fe20000000044 */
[----:B------:R-:W-:Y:S01]  /*4270*/  SHF.L.U32 R3, R2, 0x2, RZ ;  /* 0x0000000202037819 */ /* 0x000fe200000006ff */
[----:B------:R1:W-:Y:S04]  /*4280*/  STG.E.U16 [R54.64], R4 ;  /* 0x0000000436007986 */ /* 0x0003e8000c101506 */
[----:B------:R2:W-:Y:S04]  /*4290*/  STG.E.U16 [R56.64], R6 ;  /* 0x0000000638007986 */ /* 0x0005e8000c101506 */
[----:B------:R-:W-:Y:S01]  /*42a0*/  STG.E.U16 [R58.64], R29 ;  /* 0x0000001d3a007986 */ /* 0x000fe2000c101506 */
[----:B0-----:R-:W-:-:S02]  /*42b0*/  PRMT R47, R15, 0x7632, R47 ;  /* 0x000076320f2f7816 */ /* 0x001fc4000000002f */
[----:B------:R-:W-:Y:S01]  /*42c0*/  SHF.L.U32 R10, R83, 0x2, RZ ;  /* 0x00000002530a7819 */ /* 0x000fe200000006ff */
[----:B------:R-:W-:Y:S01]  /*42d0*/  STG.E.U16 [R60.64], R14 ;  /* 0x0000000e3c007986 */ /* 0x000fe2000c101506 */
[----:B-1----:R-:W-:Y:S01]  /*42e0*/  FSEL R4, R81, -INF , P1 ;  /* 0xff80000051047808 */ /* 0x002fe20000800000 */
[----:B------:R-:W-:Y:S01]  /*42f0*/  IMAD.HI R83, R83, 0x4, RZ ;  /* 0x0000000453537827 */ /* 0x000fe200078e02ff */
[----:B------:R-:W-:Y:S01]  /*4300*/  IADD3 R2, P0, P1, R10, c[0x0][0x180], R3 ;  /* 0x000060000a027a10 */ /* 0x000fe2000791e003 */
[----:B------:R-:W-:Y:S02]  /*4310*/  STG.E.U16 [R62.64], R31 ;  /* 0x0000001f3e007986 */ /* 0x000fe4000c101506 */
[----:B--2---:R-:W-:Y:S01]  /*4320*/  FFMA R6, R66, 0.69314718246459960938, R65 ;  /* 0x3f31721842067823 */ /* 0x004fe20000000041 */
[----:B------:R-:W-:Y:S01]  /*4330*/  IADD3.X R3, R83, c[0x0][0x184], R8, P0, P1 ;  /* 0x0000610053037a10 */ /* 0x000fe200007e2408 */
[----:B------:R-:W-:Y:S01]  /*4340*/  STG.E.U16 [R70.64], R18 ;  /* 0x0000001246007986 */ /* 0x000fe2000c101506 */
[----:B------:R-:W-:-:S03]  /*4350*/  FFMA R4, R4, 0.69314718246459960938, R67 ;  /* 0x3f31721804047823 */ /* 0x000fc60000000043 */
[----:B------:R-:W-:Y:S04]  /*4360*/  STG.E.U16 [R72.64], R36 ;  /* 0x0000002448007986 */ /* 0x000fe8000c101506 */
[----:B------:R-:W-:Y:S04]  /*4370*/  STG.E.U16 [R74.64], R11 ;  /* 0x0000000b4a007986 */ /* 0x000fe8000c101506 */
[----:B------:R-:W-:Y:S04]  /*4380*/  STG.E.U16 [R76.64], R38 ;  /* 0x000000264c007986 */ /* 0x000fe8000c101506 */
[----:B------:R0:W-:Y:S04]  /*4390*/  STG.E.U16 [R78.64], R7 ;  /* 0x000000074e007986 */ /* 0x0001e8000c101506 */
[----:B------:R-:W-:Y:S04]  /*43a0*/  STG.E.U16 [R84.64], R42 ;  /* 0x0000002a54007986 */ /* 0x000fe8000c101506 */
[----:B------:R-:W-:Y:S04]  /*43b0*/  STG.E.U16 [R90.64], R15 ;  /* 0x0000000f5a007986 */ /* 0x000fe8000c101506 */
[----:B------:R-:W-:Y:S01]  /*43c0*/  STG.E.U16 [R94.64], R47 ;  /* 0x0000002f5e007986 */ /* 0x000fe2000c101506 */
[----:B0-----:R-:W-:-:S03]  /*43d0*/  FFMA R7, R69, 0.69314718246459960938, R64 ;  /* 0x3f31721845077823 */ /* 0x001fc60000000040 */
[----:B------:R-:W-:Y:S04]  /*43e0*/  STG.E.U16 [R92.64], R19 ;  /* 0x000000135c007986 */ /* 0x000fe8000c101506 */
[----:B------:R-:W-:Y:S04]  /*43f0*/  STG.E.U16 [R86.64], R43 ;  /* 0x0000002b56007986 */ /* 0x000fe8000c101506 */
[----:B------:R-:W-:Y:S06]  /*4400*/  BAR.SYNC.DEFER_BLOCKING 0x0 ;  /* 0x0000000000007b1d */ /* 0x000fec0000010000 */
[----:B------:R-:W-:Y:S04]  /*4410*/  STS.64 [R80], R6 ;  /* 0x0000000650007388 */ /* 0x000fe80000000a00 */
[----:B------:R-:W-:Y:S04]  /*4420*/  STS.64 [R80+0x100], R4 ;  /* 0x0001000450007388 */ /* 0x000fe80000000a00 */
[----:B------:R-:W-:Y:S06]  /*4430*/  BAR.SYNC.DEFER_BLOCKING 0x0 ;  /* 0x0000000000007b1d */ /* 0x000fec0000010000 */
[----:B------:R-:W0:Y:S04]  /*4440*/  LDS R9, [R0] ;  /* 0x0000000000097984 */ /* 0x000e280000000800 */
[----:B0-----:R-:W-:Y:S01]  /*4450*/  STG.E [R2.64], R9 ;  /* 0x0000000902007986 */ /* 0x001fe2000c101906 */
[----:B------:R-:W-:Y:S05]  /*4460*/  EXIT ;  /* 0x000000000000794d */ /* 0x000fea0003800000 */
.L_x_2:
[----:B------:R-:W-:-:S00]  /*4470*/  BRA `(.L_x_2) ;  /* 0xfffffff000007947 */ /* 0x000fc0000383ffff */
[----:B------:R-:W-:-:S00]  /*4480*/  NOP ;  /* 0x0000000000007918 */ /* 0x000fc00000000000 */
[----:B------:R-:W-:-:S00]  /*4490*/  NOP ;  /* 0x0000000000007918 */ /* 0x000fc00000000000 */
[----:B------:R-:W-:-:S00]  /*44a0*/  NOP ;  /* 0x0000000000007918 */ /* 0x000fc00000000000 */
[----:B------:R-:W-:-:S00]  /*44b0*/  NOP ;  /* 0x0000000000007918 */ /* 0x000fc00000000000 */
[----:B------:R-:W-:-:S00]  /*44c0*/  NOP ;  /* 0x0000000000007918 */ /* 0x000fc00000000000 */
[----:B------:R-:W-:-:S00]  /*44d0*/  NOP ;  /* 0x0000000000007918 */ /* 0x000fc00000000000 */
[----:B------:R-:W-:-:S00]  /*44e0*/  NOP ;  /* 0x0000000000007918 */ /* 0x000fc00000000000 */
[----:B------:R-:W-:-:S00]  /*44f0*/  NOP ;  /* 0x0000000000007918 */ /* 0x000fc00000000000 */
.L_x_3:


//--------------------- .nv.global.init           --------------------------
	.section	.nv.global.init,"aw",@progbits
.nv.global.init:
	.type		_$_str,@object
	.size		_$_str,(.L_0 - _$_str)
_$_str:
        /*0000*/ 	.byte	0x5f, 0x5f, 0x43, 0x55, 0x44, 0x41, 0x5f, 0x46, 0x54, 0x5a, 0x00
.L_0:


//--------------------- .nv.shared.attn_fwd       --------------------------
	.section	.nv.shared.attn_fwd,"aw",@nobits
	.sectionflags	@""
	.align	16
